//
// Generated by NVIDIA NVVM Compiler
//
// Compiler Build ID: CL-36424714
// Cuda compilation tools, release 13.0, V13.0.88
// Based on NVVM 20.0.0
//

.version 9.0
.target sm_100
.address_size 64

	// .globl	_Z7computeffffffffff
.extern .func  (.param .b32 func_retval0) vprintf
(
	.param .b64 vprintf_param_0,
	.param .b64 vprintf_param_1
)
;
.global .align 1 .b8 $str[7] = {37, 46, 49, 55, 103, 10};
.global .align 4 .b8 __cudart_i2opi_f[24] = {65, 144, 67, 60, 153, 149, 98, 219, 192, 221, 52, 245, 209, 87, 39, 252, 41, 21, 68, 78, 110, 131, 249, 162};

.visible .entry _Z7computeffffffffff(
	.param .f32 _Z7computeffffffffff_param_0,
	.param .f32 _Z7computeffffffffff_param_1,
	.param .f32 _Z7computeffffffffff_param_2,
	.param .f32 _Z7computeffffffffff_param_3,
	.param .f32 _Z7computeffffffffff_param_4,
	.param .f32 _Z7computeffffffffff_param_5,
	.param .f32 _Z7computeffffffffff_param_6,
	.param .f32 _Z7computeffffffffff_param_7,
	.param .f32 _Z7computeffffffffff_param_8,
	.param .f32 _Z7computeffffffffff_param_9
)
{
	.local .align 8 .b8 	__local_depot0[40];
	.reg .b64 	%SP;
	.reg .b64 	%SPL;
	.reg .pred 	%p<29>;
	.reg .b32 	%r<60>;
	.reg .b32 	%f<133>;
	.reg .b64 	%rd<25>;
	.reg .b64 	%fd<4>;

	mov.u64 	%SPL, __local_depot0;
	cvta.local.u64 	%SP, %SPL;
	ld.param.f32 	%f132, [_Z7computeffffffffff_param_0];
	ld.param.f32 	%f30, [_Z7computeffffffffff_param_1];
	ld.param.f32 	%f31, [_Z7computeffffffffff_param_2];
	ld.param.f32 	%f25, [_Z7computeffffffffff_param_3];
	ld.param.f32 	%f32, [_Z7computeffffffffff_param_4];
	ld.param.f32 	%f33, [_Z7computeffffffffff_param_5];
	ld.param.f32 	%f26, [_Z7computeffffffffff_param_6];
	ld.param.f32 	%f27, [_Z7computeffffffffff_param_7];
	ld.param.f32 	%f28, [_Z7computeffffffffff_param_8];
	ld.param.f32 	%f29, [_Z7computeffffffffff_param_9];
	add.u64 	%rd1, %SPL, 0;
	div.rn.f32 	%f1, %f30, %f31;
	div.rn.f32 	%f34, %f32, %f33;
	div.rn.f32 	%f2, %f34, 0f05B99FC1;
	mul.f32 	%f35, %f2, 0f3F22F983;
	cvt.rni.s32.f32 	%r57, %f35;
	cvt.rn.f32.s32 	%f36, %r57;
	fma.rn.f32 	%f37, %f36, 0fBFC90FDA, %f2;
	fma.rn.f32 	%f38, %f36, 0fB3A22168, %f37;
	fma.rn.f32 	%f128, %f36, 0fA7C234C5, %f38;
	abs.f32 	%f4, %f2;
	setp.ltu.f32 	%p1, %f4, 0f47CE4780;
	@%p1 bra 	$L__BB0_8;
	setp.neu.f32 	%p2, %f4, 0f7F800000;
	@%p2 bra 	$L__BB0_3;
	mov.f32 	%f41, 0f00000000;
	mul.rn.f32 	%f128, %f2, %f41;
	mov.b32 	%r57, 0;
	bra.uni 	$L__BB0_8;
$L__BB0_3:
	mov.b32 	%r2, %f2;
	shl.b32 	%r24, %r2, 8;
	or.b32  	%r3, %r24, -2147483648;
	mov.b64 	%rd24, 0;
	mov.b32 	%r54, 0;
	mov.u64 	%rd22, __cudart_i2opi_f;
	mov.u64 	%rd23, %rd1;
$L__BB0_4:
	.pragma "nounroll";
	ld.global.nc.u32 	%r25, [%rd22];
	mad.wide.u32 	%rd12, %r25, %r3, %rd24;
	shr.u64 	%rd24, %rd12, 32;
	st.local.u32 	[%rd23], %rd12;
	add.s32 	%r54, %r54, 1;
	add.s64 	%rd23, %rd23, 4;
	add.s64 	%rd22, %rd22, 4;
	setp.ne.s32 	%p3, %r54, 6;
	@%p3 bra 	$L__BB0_4;
	shr.u32 	%r26, %r2, 23;
	st.local.u32 	[%rd1+24], %rd24;
	and.b32  	%r6, %r26, 31;
	and.b32  	%r27, %r26, 224;
	add.s32 	%r28, %r27, -128;
	shr.u32 	%r29, %r28, 5;
	mul.wide.u32 	%rd13, %r29, 4;
	sub.s64 	%rd8, %rd1, %rd13;
	ld.local.u32 	%r55, [%rd8+24];
	ld.local.u32 	%r56, [%rd8+20];
	setp.eq.s32 	%p4, %r6, 0;
	@%p4 bra 	$L__BB0_7;
	shf.l.wrap.b32 	%r55, %r56, %r55, %r6;
	ld.local.u32 	%r30, [%rd8+16];
	shf.l.wrap.b32 	%r56, %r30, %r56, %r6;
$L__BB0_7:
	shr.u32 	%r31, %r55, 30;
	shf.l.wrap.b32 	%r32, %r56, %r55, 2;
	shl.b32 	%r33, %r56, 2;
	shr.u32 	%r34, %r32, 31;
	add.s32 	%r35, %r34, %r31;
	neg.s32 	%r36, %r35;
	setp.lt.s32 	%p5, %r2, 0;
	selp.b32 	%r57, %r36, %r35, %p5;
	xor.b32  	%r37, %r32, %r2;
	shr.s32 	%r38, %r32, 31;
	xor.b32  	%r39, %r38, %r32;
	xor.b32  	%r40, %r38, %r33;
	cvt.u64.u32 	%rd14, %r39;
	shl.b64 	%rd15, %rd14, 32;
	cvt.u64.u32 	%rd16, %r40;
	or.b64  	%rd17, %rd15, %rd16;
	cvt.rn.f64.s64 	%fd1, %rd17;
	mul.f64 	%fd2, %fd1, 0d3BF921FB54442D19;
	cvt.rn.f32.f64 	%f39, %fd2;
	neg.f32 	%f40, %f39;
	setp.lt.s32 	%p6, %r37, 0;
	selp.f32 	%f128, %f40, %f39, %p6;
$L__BB0_8:
	mul.rn.f32 	%f42, %f128, %f128;
	and.b32  	%r42, %r57, 1;
	setp.eq.b32 	%p7, %r42, 1;
	selp.f32 	%f43, 0f3F800000, %f128, %p7;
	fma.rn.f32 	%f44, %f42, %f43, 0f00000000;
	fma.rn.f32 	%f45, %f42, 0f37CBAC00, 0fBAB607ED;
	selp.f32 	%f46, %f45, 0fB94D4153, %p7;
	selp.f32 	%f47, 0f3D2AAABB, 0f3C0885E4, %p7;
	fma.rn.f32 	%f48, %f46, %f42, %f47;
	selp.f32 	%f49, 0fBEFFFFFF, 0fBE2AAAA8, %p7;
	fma.rn.f32 	%f50, %f48, %f42, %f49;
	fma.rn.f32 	%f51, %f50, %f44, %f43;
	and.b32  	%r43, %r57, 2;
	setp.eq.s32 	%p8, %r43, 0;
	mov.f32 	%f52, 0f00000000;
	sub.f32 	%f53, %f52, %f51;
	selp.f32 	%f8, %f51, %f53, %p8;
	abs.f32 	%f131, %f8;
	setp.lt.f32 	%p9, %f131, 0f7816EB40;
	@%p9 bra 	$L__BB0_19;
	setp.nan.f32 	%p10, %f131, %f131;
	@%p10 bra 	$L__BB0_16;
	mov.f32 	%f54, 0f7816EB40;
	div.approx.f32 	%f55, %f131, %f54;
	cvt.rzi.f32.f32 	%f129, %f55;
	fma.rn.f32 	%f11, %f129, 0fF816EB40, %f131;
	mov.b32 	%r15, %f11;
	setp.lt.u32 	%p11, %r15, 2014767936;
	@%p11 bra 	$L__BB0_15;
	setp.lt.u32 	%p12, %r15, -2147483647;
	@%p12 bra 	$L__BB0_13;
	add.f32 	%f59, %f129, 0fBF800000;
	setp.lt.f32 	%p15, %f11, 0fF816EB40;
	add.f32 	%f60, %f59, 0fBF800000;
	selp.f32 	%f129, %f60, %f59, %p15;
	bra.uni 	$L__BB0_15;
$L__BB0_13:
	add.f32 	%f129, %f129, 0f3F800000;
	setp.ltu.f32 	%p13, %f11, 0f7896EB40;
	@%p13 bra 	$L__BB0_15;
	add.f32 	%f56, %f129, 0f3F800000;
	fma.rn.f32 	%f57, 0f7816EB40, 0fC0400000, %f11;
	setp.ge.f32 	%p14, %f57, 0f00000000;
	add.f32 	%f58, %f56, 0f3F800000;
	selp.f32 	%f129, %f58, %f56, %p14;
$L__BB0_15:
	fma.rn.f32 	%f131, %f129, 0fF816EB40, %f131;
	bra.uni 	$L__BB0_19;
$L__BB0_16:
	mov.b32 	%r16, %f131;
	and.b32  	%r44, %r16, 8388607;
	or.b32  	%r58, %r44, 1065353216;
	mov.b32 	%f130, %r58;
	and.b32  	%r45, %r16, -8388608;
	add.s32 	%r59, %r45, -1946157056;
	setp.eq.s32 	%p16, %r59, 0;
	@%p16 bra 	$L__BB0_18;
$L__BB0_17:
	min.u32 	%r46, %r59, 192937984;
	add.s32 	%r47, %r58, %r46;
	mov.b32 	%f61, %r47;
	sub.f32 	%f62, %f61, %f61;
	add.f32 	%f63, %f62, %f61;
	sub.f32 	%f64, %f61, %f63;
	mov.f32 	%f65, 0f3F800000;
	fma.rz.f32 	%f66, %f64, %f65, %f63;
	cvt.rzi.f32.f32 	%f67, %f66;
	sub.f32 	%f130, %f61, %f67;
	sub.s32 	%r59, %r59, %r46;
	mov.b32 	%r58, %f130;
	setp.ne.s32 	%p17, %r59, 0;
	setp.ne.s32 	%p18, %r58, 0;
	and.pred  	%p19, %p17, %p18;
	@%p19 bra 	$L__BB0_17;
$L__BB0_18:
	setp.gt.u32 	%p20, %r16, 2139095039;
	selp.f32 	%f69, 0f7FFFFFFF, 0f7F800000, %p20;
	mul.f32 	%f70, %f130, 0f34000000;
	mul.f32 	%f131, %f69, %f70;
$L__BB0_19:
	abs.f32 	%f71, %f131;
	setp.nan.f32 	%p21, %f71, %f71;
	copysign.f32 	%f72, %f8, %f131;
	selp.f32 	%f73, %f131, %f72, %p21;
	mov.f32 	%f74, 0f022190EA;
	div.rn.f32 	%f75, %f74, %f25;
	mul.f32 	%f76, %f75, %f73;
	setp.lt.f32 	%p22, %f76, 0f00800000;
	mul.f32 	%f77, %f76, 0f4B000000;
	selp.f32 	%f78, %f77, %f76, %p22;
	selp.f32 	%f79, 0fC1B80000, 0f00000000, %p22;
	mov.b32 	%r48, %f78;
	add.s32 	%r49, %r48, -1059760811;
	and.b32  	%r50, %r49, -8388608;
	sub.s32 	%r51, %r48, %r50;
	mov.b32 	%f80, %r51;
	cvt.rn.f32.s32 	%f81, %r50;
	fma.rn.f32 	%f82, %f81, 0f34000000, %f79;
	add.f32 	%f83, %f80, 0fBF800000;
	fma.rn.f32 	%f84, %f83, 0fBE055027, 0f3E1039F6;
	fma.rn.f32 	%f85, %f84, %f83, 0fBDF8CDCC;
	fma.rn.f32 	%f86, %f85, %f83, 0f3E0F2955;
	fma.rn.f32 	%f87, %f86, %f83, 0fBE2AD8B9;
	fma.rn.f32 	%f88, %f87, %f83, 0f3E4CED0B;
	fma.rn.f32 	%f89, %f88, %f83, 0fBE7FFF22;
	fma.rn.f32 	%f90, %f89, %f83, 0f3EAAAA78;
	fma.rn.f32 	%f91, %f90, %f83, 0fBF000000;
	mul.f32 	%f92, %f83, %f91;
	fma.rn.f32 	%f93, %f92, %f83, %f83;
	fma.rn.f32 	%f94, %f82, 0f3F317218, %f93;
	setp.gt.u32 	%p23, %r48, 2139095039;
	fma.rn.f32 	%f95, %f78, 0f7F800000, 0f7F800000;
	selp.f32 	%f96, %f95, %f94, %p23;
	setp.eq.f32 	%p24, %f78, 0f00000000;
	selp.f32 	%f97, 0fFF800000, %f96, %p24;
	add.f32 	%f98, %f1, %f97;
	setp.geu.f32 	%p25, %f132, %f98;
	@%p25 bra 	$L__BB0_21;
	mul.f32 	%f99, %f27, 0f00000000;
	div.rn.f32 	%f100, %f99, 0f827573D6;
	mov.f32 	%f101, 0f00000000;
	div.rn.f32 	%f102, %f101, %f29;
	div.rn.f32 	%f103, %f28, %f102;
	add.f32 	%f104, %f103, %f100;
	abs.f32 	%f105, %f104;
	fma.rn.f32 	%f106, %f105, 0fBF000000, 0f3F000000;
	rsqrt.approx.ftz.f32 	%f107, %f106;
	mul.f32 	%f108, %f106, %f107;
	mul.f32 	%f109, %f107, 0fBF000000;
	fma.rn.f32 	%f110, %f108, %f109, 0f3F000000;
	fma.rn.f32 	%f111, %f108, %f110, %f108;
	setp.eq.f32 	%p26, %f105, 0f3F800000;
	selp.f32 	%f112, 0f00000000, %f111, %p26;
	setp.gt.f32 	%p27, %f105, 0f3F0F5C29;
	selp.f32 	%f113, %f112, %f105, %p27;
	mul.f32 	%f114, %f113, %f113;
	fma.rn.f32 	%f115, %f114, 0f3D4DD2F7, 0f3C99CA97;
	fma.rn.f32 	%f116, %f115, %f114, 0f3D3F90E8;
	fma.rn.f32 	%f117, %f116, %f114, 0f3D993CCF;
	fma.rn.f32 	%f118, %f117, %f114, 0f3E2AAC04;
	mul.f32 	%f119, %f114, %f118;
	fma.rn.f32 	%f120, %f119, %f113, %f113;
	mul.f32 	%f121, %f120, 0fC0000000;
	fma.rn.f32 	%f122, 0f3F6EE581, 0f3FD774EB, %f121;
	selp.f32 	%f123, %f122, %f120, %p27;
	setp.num.f32 	%p28, %f123, %f123;
	copysign.f32 	%f124, %f104, %f123;
	selp.f32 	%f125, %f124, %f123, %p28;
	mul.f32 	%f126, %f125, 0f00000000;
	div.rn.f32 	%f127, %f26, %f126;
	add.f32 	%f132, %f132, %f127;
$L__BB0_21:
	add.u64 	%rd18, %SP, 32;
	add.u64 	%rd19, %SPL, 32;
	cvt.f64.f32 	%fd3, %f132;
	st.local.f64 	[%rd19], %fd3;
	mov.u64 	%rd20, $str;
	cvta.global.u64 	%rd21, %rd20;
	{ // callseq 0, 0
	.param .b64 param0;
	st.param.b64 	[param0], %rd21;
	.param .b64 param1;
	st.param.b64 	[param1], %rd18;
	.param .b32 retval0;
	call.uni (retval0), 
	vprintf, 
	(
	param0, 
	param1
	);
	ld.param.b32 	%r52, [retval0];
	} // callseq 0
	ret;

}


// ===== COMPILED SASS (sm_100) =====

	.target	sm_100

	.elftype	@"ET_EXEC"


//--------------------- .note.nv.tkinfo           --------------------------
	.section	.note.nv.tkinfo,"",@"SHT_NOTE"
	.sectionflags	@"SHF_NOTE_NV_TKINFO"
	.tkinfo
        /*0018*/ 	.word	0x00000002
        /*0030*/ 	.string	""
        /*0030*/ 	.string	"ptxas"
        /*0030*/ 	.string	"Cuda compilation tools, release 13.0, V13.0.88"
        /*0030*/ 	.string	"Build cuda_13.0.r13.0/compiler.36424714_0"
        /*0030*/ 	.string	"-arch sm_100 -m 64 "



//--------------------- .note.nv.cuinfo           --------------------------
	.section	.note.nv.cuinfo,"",@"SHT_NOTE"
	.sectionflags	@"SHF_NOTE_NV_CUINFO"
        /*0018*/ 	.short	0x0002
        /*001a*/ 	.short	0x0064
        /*001c*/ 	.short	0x0082
	.zero		2


//--------------------- .nv.info                  --------------------------
	.section	.nv.info,"",@"SHT_CUDA_INFO"
	.align	4


	//----- nvinfo : EIATTR_REGCOUNT
	.align		4
        /*0000*/ 	.byte	0x04, 0x2f
        /*0002*/ 	.short	(.L_3 - .L_2)
	.align		4
.L_2:
        /*0004*/ 	.word	index@(_Z7computeffffffffff)
        /*0008*/ 	.word	0x00000018


	//----- nvinfo : EIATTR_FRAME_SIZE
	.align		4
.L_3:
        /*000c*/ 	.byte	0x04, 0x11
        /*000e*/ 	.short	(.L_5 - .L_4)
	.align		4
.L_4:
        /*0010*/ 	.word	index@($__internal_0_$__cuda_sm3x_div_rn_noftz_f32_slowpath)
        /*0014*/ 	.word	0x00000028


	//----- nvinfo : EIATTR_FRAME_SIZE
	.align		4
.L_5:
        /*0018*/ 	.byte	0x04, 0x11
        /*001a*/ 	.short	(.L_7 - .L_6)
	.align		4
.L_6:
        /*001c*/ 	.word	index@(_Z7computeffffffffff)
        /*0020*/ 	.word	0x00000028


	//----- nvinfo : EIATTR_MIN_STACK_SIZE
	.align		4
.L_7:
        /*0024*/ 	.byte	0x04, 0x12
        /*0026*/ 	.short	(.L_9 - .L_8)
	.align		4
.L_8:
        /*0028*/ 	.word	index@(_Z7computeffffffffff)
        /*002c*/ 	.word	0x00000028
.L_9:


//--------------------- .nv.compat                --------------------------
	.section	.nv.compat,"",@"SHT_CUDA_COMPAT_INFO"
	.align	4
        /*0000*/ 	.byte	0x02, 0x09, 0x00, 0x00, 0x02, 0x02, 0x01, 0x00, 0x02, 0x05, 0x05, 0x00, 0x03, 0x07, 0x01, 0x01
        /*0010*/ 	.byte	0x02, 0x03, 0x00, 0x00, 0x02, 0x06, 0x01, 0x00, 0x04, 0x0b, 0x08, 0x00, 0x01, 0x00, 0x00, 0x00
        /*0020*/ 	.byte	0x00, 0x00, 0x00, 0x00


//--------------------- .nv.info._Z7computeffffffffff --------------------------
	.section	.nv.info._Z7computeffffffffff,"",@"SHT_CUDA_INFO"
	.sectionflags	@""
	.align	4


	//----- nvinfo : EIATTR_CUDA_API_VERSION
	.align		4
        /*0000*/ 	.byte	0x04, 0x37
        /*0002*/ 	.short	(.L_11 - .L_10)
.L_10:
        /*0004*/ 	.word	0x00000082


	//----- nvinfo : EIATTR_KPARAM_INFO
	.align		4
.L_11:
        /*0008*/ 	.byte	0x04, 0x17
        /*000a*/ 	.short	(.L_13 - .L_12)
.L_12:
        /*000c*/ 	.word	0x00000000
        /*0010*/ 	.short	0x0009
        /*0012*/ 	.short	0x0024
        /*0014*/ 	.byte	0x00, 0xf0, 0x11, 0x00


	//----- nvinfo : EIATTR_KPARAM_INFO
	.align		4
.L_13:
        /*0018*/ 	.byte	0x04, 0x17
        /*001a*/ 	.short	(.L_15 - .L_14)
.L_14:
        /*001c*/ 	.word	0x00000000
        /*0020*/ 	.short	0x0008
        /*0022*/ 	.short	0x0020
        /*0024*/ 	.byte	0x00, 0xf0, 0x11, 0x00


	//----- nvinfo : EIATTR_KPARAM_INFO
	.align		4
.L_15:
        /*0028*/ 	.byte	0x04, 0x17
        /*002a*/ 	.short	(.L_17 - .L_16)
.L_16:
        /*002c*/ 	.word	0x00000000
        /*0030*/ 	.short	0x0007
        /*0032*/ 	.short	0x001c
        /*0034*/ 	.byte	0x00, 0xf0, 0x11, 0x00


	//----- nvinfo : EIATTR_KPARAM_INFO
	.align		4
.L_17:
        /*0038*/ 	.byte	0x04, 0x17
        /*003a*/ 	.short	(.L_19 - .L_18)
.L_18:
        /*003c*/ 	.word	0x00000000
        /*0040*/ 	.short	0x0006
        /*0042*/ 	.short	0x0018
        /*0044*/ 	.byte	0x00, 0xf0, 0x11, 0x00


	//----- nvinfo : EIATTR_KPARAM_INFO
	.align		4
.L_19:
        /*0048*/ 	.byte	0x04, 0x17
        /*004a*/ 	.short	(.L_21 - .L_20)
.L_20:
        /*004c*/ 	.word	0x00000000
        /*0050*/ 	.short	0x0005
        /*0052*/ 	.short	0x0014
        /*0054*/ 	.byte	0x00, 0xf0, 0x11, 0x00


	//----- nvinfo : EIATTR_KPARAM_INFO
	.align		4
.L_21:
        /*0058*/ 	.byte	0x04, 0x17
        /*005a*/ 	.short	(.L_23 - .L_22)
.L_22:
        /*005c*/ 	.word	0x00000000
        /*0060*/ 	.short	0x0004
        /*0062*/ 	.short	0x0010
        /*0064*/ 	.byte	0x00, 0xf0, 0x11, 0x00


	//----- nvinfo : EIATTR_KPARAM_INFO
	.align		4
.L_23:
        /*0068*/ 	.byte	0x04, 0x17
        /*006a*/ 	.short	(.L_25 - .L_24)
.L_24:
        /*006c*/ 	.word	0x00000000
        /*0070*/ 	.short	0x0003
        /*0072*/ 	.short	0x000c
        /*0074*/ 	.byte	0x00, 0xf0, 0x11, 0x00


	//----- nvinfo : EIATTR_KPARAM_INFO
	.align		4
.L_25:
        /*0078*/ 	.byte	0x04, 0x17
        /*007a*/ 	.short	(.L_27 - .L_26)
.L_26:
        /*007c*/ 	.word	0x00000000
        /*0080*/ 	.short	0x0002
        /*0082*/ 	.short	0x0008
        /*0084*/ 	.byte	0x00, 0xf0, 0x11, 0x00


	//----- nvinfo : EIATTR_KPARAM_INFO
	.align		4
.L_27:
        /*0088*/ 	.byte	0x04, 0x17
        /*008a*/ 	.short	(.L_29 - .L_28)
.L_28:
        /*008c*/ 	.word	0x00000000
        /*0090*/ 	.short	0x0001
        /*0092*/ 	.short	0x0004
        /*0094*/ 	.byte	0x00, 0xf0, 0x11, 0x00


	//----- nvinfo : EIATTR_KPARAM_INFO
	.align		4
.L_29:
        /*0098*/ 	.byte	0x04, 0x17
        /*009a*/ 	.short	(.L_31 - .L_30)
.L_30:
        /*009c*/ 	.word	0x00000000
        /*00a0*/ 	.short	0x0000
        /*00a2*/ 	.short	0x0000
        /*00a4*/ 	.byte	0x00, 0xf0, 0x11, 0x00


	//----- nvinfo : EIATTR_SPARSE_MMA_MASK
	.align		4
.L_31:
        /*00a8*/ 	.byte	0x03, 0x50
        /*00aa*/ 	.short	0x0000


	//----- nvinfo : EIATTR_MAXREG_COUNT
	.align		4
        /*00ac*/ 	.byte	0x03, 0x1b
        /*00ae*/ 	.short	0x00ff


	//----- nvinfo : EIATTR_EXTERNS
	.align		4
        /*00b0*/ 	.byte	0x04, 0x0f
        /*00b2*/ 	.short	(.L_33 - .L_32)


	//   ....[0]....
	.align		4
.L_32:
        /*00b4*/ 	.word	index@(vprintf)


	//----- nvinfo : EIATTR_MERCURY_ISA_VERSION
	.align		4
.L_33:
        /*00b8*/ 	.byte	0x03, 0x5f
        /*00ba*/ 	.short	0x0101


	//----- nvinfo : EIATTR_VRC_CTA_INIT_COUNT
	.align		4
        /*00bc*/ 	.byte	0x02, 0x4a
	.zero		1
	.zero		1


	//----- nvinfo : EIATTR_SYSCALL_OFFSETS
	.align		4
        /*00c0*/ 	.byte	0x04, 0x46
        /*00c2*/ 	.short	(.L_35 - .L_34)


	//   ....[0]....
.L_34:
        /*00c4*/ 	.word	0x000015d0


	//----- nvinfo : EIATTR_EXIT_INSTR_OFFSETS
	.align		4
.L_35:
        /*00c8*/ 	.byte	0x04, 0x1c
        /*00ca*/ 	.short	(.L_37 - .L_36)


	//   ....[0]....
.L_36:
        /*00cc*/ 	.word	0x000015e0


	//----- nvinfo : EIATTR_CRS_STACK_SIZE
	.align		4
.L_37:
        /*00d0*/ 	.byte	0x04, 0x1e
        /*00d2*/ 	.short	(.L_39 - .L_38)
.L_38:
        /*00d4*/ 	.word	0x00000000


	//----- nvinfo : EIATTR_CBANK_PARAM_SIZE
	.align		4
.L_39:
        /*00d8*/ 	.byte	0x03, 0x19
        /*00da*/ 	.short	0x0028


	//----- nvinfo : EIATTR_PARAM_CBANK
	.align		4
        /*00dc*/ 	.byte	0x04, 0x0a
        /*00de*/ 	.short	(.L_41 - .L_40)
	.align		4
.L_40:
        /*00e0*/ 	.word	index@(.nv.constant0._Z7computeffffffffff)
        /*00e4*/ 	.short	0x0380
        /*00e6*/ 	.short	0x0028


	//----- nvinfo : EIATTR_SW_WAR
	.align		4
.L_41:
        /*00e8*/ 	.byte	0x04, 0x36
        /*00ea*/ 	.short	(.L_43 - .L_42)
.L_42:
        /*00ec*/ 	.word	0x00000008
.L_43:


//--------------------- .nv.callgraph             --------------------------
	.section	.nv.callgraph,"",@"SHT_CUDA_CALLGRAPH"
	.align	4
	.sectionentsize	8
	.align		4
        /*0000*/ 	.word	0x00000000
	.align		4
        /*0004*/ 	.word	0xffffffff
	.align		4
        /*0008*/ 	.word	index@(_Z7computeffffffffff)
	.align		4
        /*000c*/ 	.word	index@(vprintf)
	.align		4
        /*0010*/ 	.word	0x00000000
	.align		4
        /*0014*/ 	.word	0xfffffffe
	.align		4
        /*0018*/ 	.word	0x00000000
	.align		4
        /*001c*/ 	.word	0xfffffffd
	.align		4
        /*0020*/ 	.word	0x00000000
	.align		4
        /*0024*/ 	.word	0xfffffffc


//--------------------- .nv.constant4             --------------------------
	.section	.nv.constant4,"a",@progbits
	.align	8
	.align		8
.nv.constant4:
        /*0000*/ 	.dword	vprintf
	.align		8
        /*0008*/ 	.dword	$str
	.align		8
        /*0010*/ 	.dword	__cudart_i2opi_f


//--------------------- .text._Z7computeffffffffff --------------------------
	.section	.text._Z7computeffffffffff,"ax",@progbits
	.align	128
        .global         _Z7computeffffffffff
        .type           _Z7computeffffffffff,@function
        .size           _Z7computeffffffffff,(.L_x_37 - _Z7computeffffffffff)
        .other          _Z7computeffffffffff,@"STO_CUDA_ENTRY STV_DEFAULT"
_Z7computeffffffffff:
.text._Z7computeffffffffff:
[----:B------:R-:W0:Y:S08]  /*0000*/  LDC R1, c[0x0][0x37c] ;  /* 0x0000df00ff017b82 */ /* 0x000e300000000800 */
[----:B------:R-:W1:Y:S01]  /*0010*/  LDC R4, c[0x0][0x388] ;  /* 0x0000e200ff047b82 */ /* 0x000e620000000800 */
[----:B------:R-:W2:Y:S01]  /*0020*/  LDCU UR4, c[0x0][0x384] ;  /* 0x00007080ff0477ac */ /* 0x000ea20008000800 */
[----:B0-----:R-:W-:Y:S01]  /*0030*/  VIADD R1, R1, 0xffffffd8 ;  /* 0xffffffd801017836 */ /* 0x001fe20000000000 */
[----:B------:R-:W0:Y:S05]  /*0040*/  LDCU UR5, c[0x0][0x380] ;  /* 0x00007000ff0577ac */ /* 0x000e2a0008000800 */
[----:B------:R-:W3:Y:S01]  /*0050*/  LDC R6, c[0x0][0x2f8] ;  /* 0x0000be00ff067b82 */ /* 0x000ee20000000800 */
[----:B------:R-:W4:Y:S01]  /*0060*/  LDCU UR6, c[0x0][0x2fc] ;  /* 0x00005f80ff0677ac */ /* 0x000f220008000800 */
[----:B-1----:R-:W1:Y:S02]  /*0070*/  MUFU.RCP R0, R4 ;  /* 0x0000000400007308 */ /* 0x002e640000001000 */
[----:B-1----:R-:W-:-:S04]  /*0080*/  FFMA R3, R0, -R4, 1 ;  /* 0x3f80000000037423 */ /* 0x002fc80000000804 */
[----:B------:R-:W-:Y:S01]  /*0090*/  FFMA R0, R0, R3, R0 ;  /* 0x0000000300007223 */ /* 0x000fe20000000000 */
[----:B--2---:R-:W-:-:S03]  /*00a0*/  IMAD.U32 R3, RZ, RZ, UR4 ;  /* 0x00000004ff037e24 */ /* 0x004fc6000f8e00ff */
[----:B------:R-:W-:Y:S01]  /*00b0*/  FFMA R7, R0, UR4, RZ ;  /* 0x0000000400077c23 */ /* 0x000fe200080000ff */
[----:B------:R-:W1:Y:S03]  /*00c0*/  FCHK P0, R3, R4 ;  /* 0x0000000403007302 */ /* 0x000e660000000000 */
[----:B------:R-:W-:-:S04]  /*00d0*/  FFMA R2, R7, -R4, UR4 ;  /* 0x0000000407027e23 */ /* 0x000fc80008000804 */
[----:B------:R-:W-:Y:S01]  /*00e0*/  FFMA R7, R0, R2, R7 ;  /* 0x0000000200077223 */ /* 0x000fe20000000007 */
[----:B0-----:R-:W-:Y:S01]  /*00f0*/  MOV R0, UR5 ;  /* 0x0000000500007c02 */ /* 0x001fe20008000f00 */
[----:B-1--4-:R-:W-:Y:S06]  /*0100*/  @!P0 BRA `(.L_x_0) ;  /* 0x00000000001c8947 */ /* 0x012fec0003800000 */
[----:B------:R-:W0:Y:S01]  /*0110*/  LDCU UR4, c[0x0][0x384] ;  /* 0x00007080ff0477ac */ /* 0x000e220008000800 */
[----:B------:R-:W-:Y:S01]  /*0120*/  MOV R8, 0x170 ;  /* 0x0000017000087802 */ /* 0x000fe20000000f00 */
[----:B------:R-:W1:Y:S01]  /*0130*/  LDCU UR5, c[0x0][0x388] ;  /* 0x00007100ff0577ac */ /* 0x000e620008000800 */
[----:B0-----:R-:W-:Y:S01]  /*0140*/  IMAD.U32 R2, RZ, RZ, UR4 ;  /* 0x00000004ff027e24 */ /* 0x001fe2000f8e00ff */
[----:B-1----:R-:W-:-:S07]  /*0150*/  MOV R3, UR5 ;  /* 0x0000000500037c02 */ /* 0x002fce0008000f00 */
[----:B---3--:R-:W-:Y:S05]  /*0160*/  CALL.REL.NOINC `($__internal_0_$__cuda_sm3x_div_rn_noftz_f32_slowpath) ;  /* 0x0000001400207944 */ /* 0x008fea0003c00000 */
[----:B------:R-:W-:-:S07]  /*0170*/  IMAD.MOV.U32 R7, RZ, RZ, R3 ;  /* 0x000000ffff077224 */ /* 0x000fce00078e0003 */
.L_x_0:
[----:B------:R-:W0:Y:S02]  /*0180*/  LDC.64 R8, c[0x0][0x390] ;  /* 0x0000e400ff087b82 */ /* 0x000e240000000a00 */
[----:B0-----:R-:W0:Y:S08]  /*0190*/  MUFU.RCP R2, R9 ;  /* 0x0000000900027308 */ /* 0x001e300000001000 */
[----:B------:R-:W1:Y:S01]  /*01a0*/  FCHK P0, R8, R9 ;  /* 0x0000000908007302 */ /* 0x000e620000000000 */
[----:B0-----:R-:W-:-:S04]  /*01b0*/  FFMA R3, R2, -R9, 1 ;  /* 0x3f80000002037423 */ /* 0x001fc80000000809 */
[----:B------:R-:W-:-:S04]  /*01c0*/  FFMA R3, R2, R3, R2 ;  /* 0x0000000302037223 */ /* 0x000fc80000000002 */
[----:B------:R-:W-:-:S04]  /*01d0*/  FFMA R5, R3, R8, RZ ;  /* 0x0000000803057223 */ /* 0x000fc800000000ff */
[----:B------:R-:W-:-:S04]  /*01e0*/  FFMA R2, R5, -R9, R8 ;  /* 0x8000000905027223 */ /* 0x000fc80000000008 */
[----:B------:R-:W-:Y:S01]  /*01f0*/  FFMA R3, R3, R2, R5 ;  /* 0x0000000203037223 */ /* 0x000fe20000000005 */
[----:B-1----:R-:W-:Y:S06]  /*0200*/  @!P0 BRA `(.L_x_1) ;  /* 0x0000000000148947 */ /* 0x002fec0003800000 */
[----:B------:R-:W0:Y:S01]  /*0210*/  LDCU.64 UR4, c[0x0][0x390] ;  /* 0x00007200ff0477ac */ /* 0x000e220008000a00 */
[----:B------:R-:W-:Y:S02]  /*0220*/  MOV R8, 0x260 ;  /* 0x0000026000087802 */ /* 0x000fe40000000f00 */
[----:B0-----:R-:W-:Y:S01]  /*0230*/  MOV R2, UR4 ;  /* 0x0000000400027c02 */ /* 0x001fe20008000f00 */
[----:B------:R-:W-:-:S07]  /*0240*/  IMAD.U32 R3, RZ, RZ, UR5 ;  /* 0x00000005ff037e24 */ /* 0x000fce000f8e00ff */
[----:B---3--:R-:W-:Y:S05]  /*0250*/  CALL.REL.NOINC `($__internal_0_$__cuda_sm3x_div_rn_noftz_f32_slowpath) ;  /* 0x0000001000e47944 */ /* 0x008fea0003c00000 */
.L_x_1:
[----:B------:R-:W-:Y:S02]  /*0260*/  HFMA2 R5, -RZ, RZ, 42496, -0.00011271238327026367188 ;  /* 0x79308763ff057431 */ /* 0x000fe400000001ff */
[----:B------:R-:W-:Y:S01]  /*0270*/  IMAD.MOV.U32 R2, RZ, RZ, 0x5b99fc1 ;  /* 0x05b99fc1ff027424 */ /* 0x000fe200078e00ff */
[----:B------:R-:W0:Y:S01]  /*0280*/  FCHK P0, R3, 1.7456000709144438971e-35 ;  /* 0x05b99fc103007902 */ /* 0x000e220000000000 */
[----:B------:R-:W-:Y:S02]  /*0290*/  BSSY.RECONVERGENT B0, `(.L_x_2) ;  /* 0x000000c000007945 */ /* 0x000fe40003800200 */
[----:B------:R-:W-:-:S04]  /*02a0*/  FFMA R2, R5, -R2, 1 ;  /* 0x3f80000005027423 */ /* 0x000fc80000000802 */
[----:B------:R-:W-:-:S04]  /*02b0*/  FFMA R2, R2, R5, 5.72868884991694718936e+34 ;  /* 0x7930876302027423 */ /* 0x000fc80000000005 */
[----:B------:R-:W-:-:S04]  /*02c0*/  FFMA R4, R2, R3, RZ ;  /* 0x0000000302047223 */ /* 0x000fc800000000ff */
[----:B------:R-:W-:-:S04]  /*02d0*/  FFMA R9, R4, -1.7456000709144438971e-35, R3 ;  /* 0x85b99fc104097823 */ /* 0x000fc80000000003 */
[----:B------:R-:W-:Y:S01]  /*02e0*/  FFMA R9, R2, R9, R4 ;  /* 0x0000000902097223 */ /* 0x000fe20000000004 */
[----:B0-----:R-:W-:Y:S06]  /*02f0*/  @!P0 BRA `(.L_x_3) ;  /* 0x0000000000148947 */ /* 0x001fec0003800000 */
[----:B------:R-:W-:Y:S01]  /*0300*/  MOV R2, R3 ;  /* 0x0000000300027202 */ /* 0x000fe20000000f00 */
[----:B------:R-:W-:Y:S01]  /*0310*/  IMAD.MOV.U32 R3, RZ, RZ, 0x5b99fc1 ;  /* 0x05b99fc1ff037424 */ /* 0x000fe200078e00ff */
[----:B------:R-:W-:-:S07]  /*0320*/  MOV R8, 0x340 ;  /* 0x0000034000087802 */ /* 0x000fce0000000f00 */
[----:B---3--:R-:W-:Y:S05]  /*0330*/  CALL.REL.NOINC `($__internal_0_$__cuda_sm3x_div_rn_noftz_f32_slowpath) ;  /* 0x0000001000ac7944 */ /* 0x008fea0003c00000 */
[----:B------:R-:W-:-:S07]  /*0340*/  MOV R9, R3 ;  /* 0x0000000300097202 */ /* 0x000fce0000000f00 */
.L_x_3:
[----:B------:R-:W-:Y:S05]  /*0350*/  BSYNC.RECONVERGENT B0 ;  /* 0x0000000000007941 */ /* 0x000fea0003800200 */
.L_x_2:
[C---:B------:R-:W-:Y:S01]  /*0360*/  FMUL R2, R9.reuse, 0.63661974668502807617 ;  /* 0x3f22f98309027820 */ /* 0x040fe20000400000 */
[----:B------:R-:W-:Y:S01]  /*0370*/  FSETP.GE.AND P0, PT, |R9|, 105615, PT ;  /* 0x47ce47800900780b */ /* 0x000fe20003f06200 */
[----:B------:R-:W-:Y:S04]  /*0380*/  BSSY.RECONVERGENT B0, `(.L_x_4) ;  /* 0x000003f000007945 */ /* 0x000fe80003800200 */
[----:B------:R-:W0:Y:S02]  /*0390*/  F2I.NTZ R2, R2 ;  /* 0x0000000200027305 */ /* 0x000e240000203100 */
[----:B0-----:R-:W-:-:S05]  /*03a0*/  I2FP.F32.S32 R4, R2 ;  /* 0x0000000200047245 */ /* 0x001fca0000201400 */
[----:B------:R-:W-:-:S04]  /*03b0*/  FFMA R3, R4, -1.5707962512969970703, R9 ;  /* 0xbfc90fda04037823 */ /* 0x000fc80000000009 */
[----:B------:R-:W-:-:S04]  /*03c0*/  FFMA R3, R4, -7.5497894158615963534e-08, R3 ;  /* 0xb3a2216804037823 */ /* 0x000fc80000000003 */
[----:B------:R-:W-:Y:S01]  /*03d0*/  FFMA R3, R4, -5.3903029534742383927e-15, R3 ;  /* 0xa7c234c504037823 */ /* 0x000fe20000000003 */
[----:B------:R-:W-:Y:S06]  /*03e0*/  @!P0 BRA `(.L_x_5) ;  /* 0x0000000000e08947 */ /* 0x000fec0003800000 */
[----:B------:R-:W-:-:S13]  /*03f0*/  FSETP.NEU.AND P0, PT, |R9|, +INF , PT ;  /* 0x7f8000000900780b */ /* 0x000fda0003f0d200 */
[----:B------:R-:W-:Y:S01]  /*0400*/  @!P0 FMUL R3, RZ, R9 ;  /* 0x00000009ff038220 */ /* 0x000fe20000400000 */
[----:B------:R-:W-:Y:S01]  /*0410*/  @!P0 IMAD.MOV.U32 R2, RZ, RZ, RZ ;  /* 0x000000ffff028224 */ /* 0x000fe200078e00ff */
[----:B------:R-:W-:Y:S06]  /*0420*/  @!P0 BRA `(.L_x_5) ;  /* 0x0000000000d08947 */ /* 0x000fec0003800000 */
[----:B------:R-:W-:Y:S01]  /*0430*/  SHF.L.U32 R3, R9, 0x8, RZ ;  /* 0x0000000809037819 */ /* 0x000fe200000006ff */
[----:B------:R-:W-:Y:S01]  /*0440*/  IMAD.MOV.U32 R8, RZ, RZ, RZ ;  /* 0x000000ffff087224 */ /* 0x000fe200078e00ff */
[----:B------:R-:W-:Y:S01]  /*0450*/  MOV R2, R1 ;  /* 0x0000000100027202 */ /* 0x000fe20000000f00 */
[----:B------:R-:W0:Y:S01]  /*0460*/  LDCU.64 UR8, c[0x0][0x358] ;  /* 0x00006b00ff0877ac */ /* 0x000e220008000a00 */
[----:B------:R-:W-:Y:S01]  /*0470*/  LOP3.LUT R13, R3, 0x80000000, RZ, 0xfc, !PT ;  /* 0x80000000030d7812 */ /* 0x000fe200078efcff */
[----:B------:R-:W1:Y:S01]  /*0480*/  LDCU.64 UR10, c[0x4][0x10] ;  /* 0x01000200ff0a77ac */ /* 0x000e620008000a00 */
[----:B------:R-:W-:Y:S01]  /*0490*/  UMOV UR5, URZ ;  /* 0x000000ff00057c82 */ /* 0x000fe20008000000 */
[----:B------:R-:W-:-:S05]  /*04a0*/  UMOV UR4, URZ ;  /* 0x000000ff00047c82 */ /* 0x000fca0008000000 */
.L_x_6:
[----:B-1----:R-:W-:Y:S01]  /*04b0*/  IMAD.U32 R10, RZ, RZ, UR10 ;  /* 0x0000000aff0a7e24 */ /* 0x002fe2000f8e00ff */
[----:B------:R-:W-:-:S05]  /*04c0*/  MOV R11, UR11 ;  /* 0x0000000b000b7c02 */ /* 0x000fca0008000f00 */
[----:B0-----:R-:W2:Y:S01]  /*04d0*/  LDG.E.CONSTANT R4, desc[UR8][R10.64] ;  /* 0x000000080a047981 */ /* 0x001ea2000c1e9900 */
[----:B------:R-:W-:Y:S02]  /*04e0*/  UIADD3 UR10, UP0, UPT, UR10, 0x4, URZ ;  /* 0x000000040a0a7890 */ /* 0x000fe4000ff1e0ff */
[----:B------:R-:W-:Y:S02]  /*04f0*/  UIADD3 UR4, UPT, UPT, UR4, 0x1, URZ ;  /* 0x0000000104047890 */ /* 0x000fe4000fffe0ff */
[----:B------:R-:W-:Y:S02]  /*0500*/  UIADD3.X UR11, UPT, UPT, URZ, UR11, URZ, UP0, !UPT ;  /* 0x0000000bff0b7290 */ /* 0x000fe400087fe4ff */
[----:B------:R-:W-:Y:S01]  /*0510*/  UISETP.NE.AND UP0, UPT, UR4, 0x6, UPT ;  /* 0x000000060400788c */ /* 0x000fe2000bf05270 */
[----:B--2---:R-:W-:-:S03]  /*0520*/  IMAD.WIDE.U32 R4, R4, R13, RZ ;  /* 0x0000000d04047225 */ /* 0x004fc600078e00ff */
[----:B------:R-:W-:-:S04]  /*0530*/  IADD3 R3, P0, PT, R4, R8, RZ ;  /* 0x0000000804037210 */ /* 0x000fc80007f1e0ff */
[----:B------:R-:W-:Y:S01]  /*0540*/  IADD3.X R8, PT, PT, R5, UR5, RZ, P0, !PT ;  /* 0x0000000505087c10 */ /* 0x000fe200087fe4ff */
[----:B------:R0:W-:Y:S02]  /*0550*/  STL [R2], R3 ;  /* 0x0000000302007387 */ /* 0x0001e40000100800 */
[----:B0-----:R-:W-:Y:S01]  /*0560*/  VIADD R2, R2, 0x4 ;  /* 0x0000000402027836 */ /* 0x001fe20000000000 */
[----:B------:R-:W-:Y:S06]  /*0570*/  BRA.U UP0, `(.L_x_6) ;  /* 0xfffffffd00cc7547 */ /* 0x000fec000b83ffff */
[----:B------:R-:W-:Y:S01]  /*0580*/  SHF.R.U32.HI R5, RZ, 0x17, R9 ;  /* 0x00000017ff057819 */ /* 0x000fe20000011609 */
[----:B------:R0:W-:Y:S03]  /*0590*/  STL [R1+0x18], R8 ;  /* 0x0000180801007387 */ /* 0x0001e60000100800 */
[C---:B------:R-:W-:Y:S02]  /*05a0*/  LOP3.LUT R2, R5.reuse, 0xe0, RZ, 0xc0, !PT ;  /* 0x000000e005027812 */ /* 0x040fe400078ec0ff */
[----:B------:R-:W-:Y:S02]  /*05b0*/  LOP3.LUT P0, RZ, R5, 0x1f, RZ, 0xc0, !PT ;  /* 0x0000001f05ff7812 */ /* 0x000fe4000780c0ff */
[----:B------:R-:W-:-:S04]  /*05c0*/  IADD3 R2, PT, PT, R2, -0x80, RZ ;  /* 0xffffff8002027810 */ /* 0x000fc80007ffe0ff */
[----:B------:R-:W-:-:S05]  /*05d0*/  SHF.R.U32.HI R2, RZ, 0x5, R2 ;  /* 0x00000005ff027819 */ /* 0x000fca0000011602 */
[----:B------:R-:W-:-:S05]  /*05e0*/  IMAD R12, R2, -0x4, R1 ;  /* 0xfffffffc020c7824 */ /* 0x000fca00078e0201 */
[----:B------:R-:W2:Y:S04]  /*05f0*/  LDL R2, [R12+0x18] ;  /* 0x000018000c027983 */ /* 0x000ea80000100800 */
[----:B------:R-:W2:Y:S04]  /*0600*/  LDL R3, [R12+0x14] ;  /* 0x000014000c037983 */ /* 0x000ea80000100800 */
[----:B------:R-:W4:Y:S01]  /*0610*/  @P0 LDL R4, [R12+0x10] ;  /* 0x000010000c040983 */ /* 0x000f220000100800 */
[----:B------:R-:W-:Y:S01]  /*0620*/  LOP3.LUT R5, R5, 0x1f, RZ, 0xc0, !PT ;  /* 0x0000001f05057812 */ /* 0x000fe200078ec0ff */
[----:B------:R-:W-:Y:S01]  /*0630*/  UMOV UR4, 0x54442d19 ;  /* 0x54442d1900047882 */ /* 0x000fe20000000000 */
[----:B------:R-:W-:-:S02]  /*0640*/  UMOV UR5, 0x3bf921fb ;  /* 0x3bf921fb00057882 */ /* 0x000fc40000000000 */
[-C--:B--2---:R-:W-:Y:S02]  /*0650*/  @P0 SHF.L.W.U32.HI R2, R3, R5.reuse, R2 ;  /* 0x0000000503020219 */ /* 0x084fe40000010e02 */
[----:B----4-:R-:W-:Y:S02]  /*0660*/  @P0 SHF.L.W.U32.HI R3, R4, R5, R3 ;  /* 0x0000000504030219 */ /* 0x010fe40000010e03 */
[----:B------:R-:W-:Y:S02]  /*0670*/  ISETP.GE.AND P0, PT, R9, RZ, PT ;  /* 0x000000ff0900720c */ /* 0x000fe40003f06270 */
[C---:B------:R-:W-:Y:S01]  /*0680*/  SHF.L.W.U32.HI R4, R3.reuse, 0x2, R2 ;  /* 0x0000000203047819 */ /* 0x040fe20000010e02 */
[----:B------:R-:W-:-:S03]  /*0690*/  IMAD.SHL.U32 R3, R3, 0x4, RZ ;  /* 0x0000000403037824 */ /* 0x000fc600078e00ff */
[----:B------:R-:W-:Y:S02]  /*06a0*/  SHF.R.S32.HI R5, RZ, 0x1f, R4 ;  /* 0x0000001fff057819 */ /* 0x000fe40000011404 */
[----:B------:R-:W-:Y:S02]  /*06b0*/  LOP3.LUT R9, R4, R9, RZ, 0x3c, !PT ;  /* 0x0000000904097212 */ /* 0x000fe400078e3cff */
[C---:B------:R-:W-:Y:S02]  /*06c0*/  LOP3.LUT R10, R5.reuse, R3, RZ, 0x3c, !PT ;  /* 0x00000003050a7212 */ /* 0x040fe400078e3cff */
[----:B------:R-:W-:Y:S02]  /*06d0*/  LOP3.LUT R11, R5, R4, RZ, 0x3c, !PT ;  /* 0x00000004050b7212 */ /* 0x000fe400078e3cff */
[----:B------:R-:W-:Y:S02]  /*06e0*/  SHF.R.U32.HI R3, RZ, 0x1e, R2 ;  /* 0x0000001eff037819 */ /* 0x000fe40000011602 */
[----:B------:R-:W-:-:S02]  /*06f0*/  ISETP.GE.AND P1, PT, R9, RZ, PT ;  /* 0x000000ff0900720c */ /* 0x000fc40003f26270 */
[----:B------:R-:W1:Y:S01]  /*0700*/  I2F.F64.S64 R10, R10 ;  /* 0x0000000a000a7312 */ /* 0x000e620000301c00 */
[----:B------:R-:W-:-:S04]  /*0710*/  LEA.HI R2, R4, R3, RZ, 0x1 ;  /* 0x0000000304027211 */ /* 0x000fc800078f08ff */
[----:B------:R-:W-:-:S05]  /*0720*/  IADD3 R3, PT, PT, -R2, RZ, RZ ;  /* 0x000000ff02037210 */ /* 0x000fca0007ffe1ff */
[----:B------:R-:W-:Y:S01]  /*0730*/  @!P0 IMAD.MOV.U32 R2, RZ, RZ, R3 ;  /* 0x000000ffff028224 */ /* 0x000fe200078e0003 */
[----:B-1----:R-:W-:-:S10]  /*0740*/  DMUL R12, R10, UR4 ;  /* 0x000000040a0c7c28 */ /* 0x002fd40008000000 */
[----:B------:R-:W1:Y:S02]  /*0750*/  F2F.F32.F64 R12, R12 ;  /* 0x0000000c000c7310 */ /* 0x000e640000301000 */
[----:B01----:R-:W-:-:S07]  /*0760*/  FSEL R3, -R12, R12, !P1 ;  /* 0x0000000c0c037208 */ /* 0x003fce0004800100 */
.L_x_5:
[----:B------:R-:W-:Y:S05]  /*0770*/  BSYNC.RECONVERGENT B0 ;  /* 0x0000000000007941 */ /* 0x000fea0003800200 */
.L_x_4:
[----:B------:R-:W-:Y:S01]  /*0780*/  MOV R4, 0x37cbac00 ;  /* 0x37cbac0000047802 */ /* 0x000fe20000000f00 */
[----:B------:R-:W-:Y:S01]  /*0790*/  FMUL R5, R3, R3 ;  /* 0x0000000303057220 */ /* 0x000fe20000400000 */
[----:B------:R-:W-:Y:S01]  /*07a0*/  LOP3.LUT R8, R2, 0x1, RZ, 0xc0, !PT ;  /* 0x0000000102087812 */ /* 0x000fe200078ec0ff */
[----:B------:R-:W-:Y:S01]  /*07b0*/  BSSY.RECONVERGENT B0, `(.L_x_7) ;  /* 0x0000044000007945 */ /* 0x000fe20003800200 */
[----:B------:R-:W-:Y:S01]  /*07c0*/  MOV R9, 0x3effffff ;  /* 0x3effffff00097802 */ /* 0x000fe20000000f00 */
[----:B------:R-:W-:Y:S01]  /*07d0*/  FFMA R4, R5, R4, -0.0013887860113754868507 ;  /* 0xbab607ed05047423 */ /* 0x000fe20000000004 */
[----:B------:R-:W-:Y:S01]  /*07e0*/  ISETP.NE.U32.AND P0, PT, R8, 0x1, PT ;  /* 0x000000010800780c */ /* 0x000fe20003f05070 */
[----:B------:R-:W-:Y:S01]  /*07f0*/  IMAD.MOV.U32 R8, RZ, RZ, 0x3d2aaabb ;  /* 0x3d2aaabbff087424 */ /* 0x000fe200078e00ff */
[----:B------:R-:W-:Y:S02]  /*0800*/  LOP3.LUT P1, RZ, R2, 0x2, RZ, 0xc0, !PT ;  /* 0x0000000202ff7812 */ /* 0x000fe4000782c0ff */
[----:B------:R-:W-:-:S02]  /*0810*/  FSEL R4, R4, -0.00019574658654164522886, !P0 ;  /* 0xb94d415304047808 */ /* 0x000fc40004000000 */
[----:B------:R-:W-:Y:S02]  /*0820*/  FSEL R8, R8, 0.0083327032625675201416, !P0 ;  /* 0x3c0885e408087808 */ /* 0x000fe40004000000 */
[----:B------:R-:W-:Y:S02]  /*0830*/  FSEL R2, R3, 1, P0 ;  /* 0x3f80000003027808 */ /* 0x000fe40000000000 */
[----:B------:R-:W-:Y:S01]  /*0840*/  FSEL R9, -R9, -0.16666662693023681641, !P0 ;  /* 0xbe2aaaa809097808 */ /* 0x000fe20004000100 */
[C---:B------:R-:W-:Y:S02]  /*0850*/  FFMA R4, R5.reuse, R4, R8 ;  /* 0x0000000405047223 */ /* 0x040fe40000000008 */
[C---:B------:R-:W-:Y:S02]  /*0860*/  FFMA R3, R5.reuse, R2, RZ ;  /* 0x0000000205037223 */ /* 0x040fe400000000ff */
[----:B------:R-:W-:-:S04]  /*0870*/  FFMA R4, R5, R4, R9 ;  /* 0x0000000405047223 */ /* 0x000fc80000000009 */
[----:B------:R-:W-:-:S04]  /*0880*/  FFMA R3, R3, R4, R2 ;  /* 0x0000000403037223 */ /* 0x000fc80000000002 */
[----:B------:R-:W-:-:S04]  /*0890*/  @P1 FADD R3, RZ, -R3 ;  /* 0x80000003ff031221 */ /* 0x000fc80000000000 */
[C---:B------:R-:W-:Y:S01]  /*08a0*/  FADD R4, |R3|.reuse, -RZ ;  /* 0x800000ff03047221 */ /* 0x040fe20000000200 */
[----:B------:R-:W-:-:S13]  /*08b0*/  FSETP.GEU.AND P0, PT, |R3|, 1.22439994631169249960e+34, PT ;  /* 0x7816eb400300780b */ /* 0x000fda0003f0e200 */
[----:B------:R-:W-:Y:S05]  /*08c0*/  @!P0 BRA `(.L_x_8) ;  /* 0x0000000000c88947 */ /* 0x000fea0003800000 */
[----:B------:R-:W-:-:S13]  /*08d0*/  FSETP.NAN.AND P0, PT, R4, R4, PT ;  /* 0x000000040400720b */ /* 0x000fda0003f08000 */
[----:B------:R-:W-:Y:S05]  /*08e0*/  @P0 BRA `(.L_x_9) ;  /* 0x00000000005c0947 */ /* 0x000fea0003800000 */
[----:B------:R-:W-:Y:S01]  /*08f0*/  FMUL R2, R4, 8.167265872891135112e-35 ;  /* 0x06d91f8804027820 */ /* 0x000fe20000400000 */
[----:B------:R-:W-:Y:S03]  /*0900*/  BSSY.RECONVERGENT B1, `(.L_x_10) ;  /* 0x0000013000017945 */ /* 0x000fe60003800200 */
[----:B------:R-:W0:Y:S02]  /*0910*/  FRND.TRUNC R5, R2 ;  /* 0x0000000200057307 */ /* 0x000e24000020d000 */
[----:B0-----:R-:W-:-:S05]  /*0920*/  FFMA R9, R5, -1.22439994631169249960e+34, R4 ;  /* 0xf816eb4005097823 */ /* 0x001fca0000000004 */
[----:B------:R-:W-:-:S13]  /*0930*/  ISETP.GE.U32.AND P0, PT, R9, 0x7816eb40, PT ;  /* 0x7816eb400900780c */ /* 0x000fda0003f06070 */
[----:B------:R-:W-:Y:S05]  /*0940*/  @!P0 BRA `(.L_x_11) ;  /* 0x0000000000388947 */ /* 0x000fea0003800000 */
[----:B------:R-:W-:-:S04]  /*0950*/  ISETP.GE.U32.AND P0, PT, R9, -0x7fffffff, PT ;  /* 0x800000010900780c */ /* 0x000fc80003f06070 */
[----:B------:R-:W-:-:S09]  /*0960*/  FSETP.GEU.OR P1, PT, R9, -1.22439994631169249960e+34, !P0 ;  /* 0xf816eb400900780b */ /* 0x000fd2000472e400 */
[----:B------:R-:W-:-:S04]  /*0970*/  @P0 FADD R2, R5, -1 ;  /* 0xbf80000005020421 */ /* 0x000fc80000000000 */
[----:B------:R-:W-:-:S04]  /*0980*/  @!P1 FADD R2, R2, -1 ;  /* 0xbf80000002029421 */ /* 0x000fc80000000000 */
[----:B------:R-:W-:Y:S01]  /*0990*/  @P0 IMAD.MOV.U32 R5, RZ, RZ, R2 ;  /* 0x000000ffff050224 */ /* 0x000fe200078e0002 */
[----:B------:R-:W-:Y:S06]  /*09a0*/  @P0 BRA `(.L_x_11) ;  /* 0x0000000000200947 */ /* 0x000fec0003800000 */
[----:B------:R-:W-:Y:S01]  /*09b0*/  FSETP.GE.AND P0, PT, R9, 2.44879989262338499921e+34, PT ;  /* 0x7896eb400900780b */ /* 0x000fe20003f06000 */
[----:B------:R-:W-:-:S12]  /*09c0*/  FADD R5, R5, 1 ;  /* 0x3f80000005057421 */ /* 0x000fd80000000000 */
[----:B------:R-:W-:-:S05]  /*09d0*/  @P0 MOV R2, 0x7816eb40 ;  /* 0x7816eb4000020802 */ /* 0x000fca0000000f00 */
[----:B------:R-:W-:-:S05]  /*09e0*/  @P0 FFMA R2, R2, -3, R9 ;  /* 0xc040000002020823 */ /* 0x000fca0000000009 */
[----:B------:R-:W-:Y:S01]  /*09f0*/  FSETP.GE.AND P1, PT, R2, RZ, P0 ;  /* 0x000000ff0200720b */ /* 0x000fe20000726000 */
[----:B------:R-:W-:-:S12]  /*0a00*/  @P0 FADD R2, R5, 1 ;  /* 0x3f80000005020421 */ /* 0x000fd80000000000 */
[----:B------:R-:W-:-:S04]  /*0a10*/  @P1 FADD R2, R2, 1 ;  /* 0x3f80000002021421 */ /* 0x000fc80000000000 */
[----:B------:R-:W-:-:S07]  /*0a20*/  @P0 IMAD.MOV.U32 R5, RZ, RZ, R2 ;  /* 0x000000ffff050224 */ /* 0x000fce00078e0002 */
.L_x_11:
[----:B------:R-:W-:Y:S05]  /*0a30*/  BSYNC.RECONVERGENT B1 ;  /* 0x0000000000017941 */ /* 0x000fea0003800200 */
.L_x_10:
[----:B------:R-:W-:Y:S01]  /*0a40*/  FFMA R4, R5, -1.22439994631169249960e+34, R4 ;  /* 0xf816eb4005047823 */ /* 0x000fe20000000004 */
[----:B------:R-:W-:Y:S06]  /*0a50*/  BRA `(.L_x_8) ;  /* 0x0000000000647947 */ /* 0x000fec0003800000 */
.L_x_9:
[C---:B------:R-:W-:Y:S01]  /*0a60*/  LOP3.LUT R2, R4.reuse, 0xff800000, RZ, 0xc0, !PT ;  /* 0xff80000004027812 */ /* 0x040fe200078ec0ff */
[----:B------:R-:W-:Y:S01]  /*0a70*/  IMAD.MOV.U32 R10, RZ, RZ, 0x7fffffff ;  /* 0x7fffffffff0a7424 */ /* 0x000fe200078e00ff */
[----:B------:R-:W-:Y:S01]  /*0a80*/  ISETP.GT.U32.AND P0, PT, R4, 0x7f7fffff, PT ;  /* 0x7f7fffff0400780c */ /* 0x000fe20003f04070 */
[----:B------:R-:W-:Y:S01]  /*0a90*/  BSSY.RECONVERGENT B1, `(.L_x_12) ;  /* 0x0000013000017945 */ /* 0x000fe20003800200 */
[----:B------:R-:W-:Y:S02]  /*0aa0*/  IADD3 R5, PT, PT, R2, -0x74000000, RZ ;  /* 0x8c00000002057810 */ /* 0x000fe40007ffe0ff */
[----:B------:R-:W-:Y:S02]  /*0ab0*/  LOP3.LUT R2, R4, 0x7fffff, RZ, 0xc0, !PT ;  /* 0x007fffff04027812 */ /* 0x000fe400078ec0ff */
[----:B------:R-:W-:Y:S02]  /*0ac0*/  ISETP.NE.AND P1, PT, R5, RZ, PT ;  /* 0x000000ff0500720c */ /* 0x000fe40003f25270 */
[----:B------:R-:W-:-:S02]  /*0ad0*/  LOP3.LUT R2, R2, 0x3f800000, RZ, 0xfc, !PT ;  /* 0x3f80000002027812 */ /* 0x000fc400078efcff */
[----:B------:R-:W-:-:S09]  /*0ae0*/  FSEL R10, R10, +INF , P0 ;  /* 0x7f8000000a0a7808 */ /* 0x000fd20000000000 */
[----:B------:R-:W-:Y:S05]  /*0af0*/  @!P1 BRA `(.L_x_13) ;  /* 0x0000000000309947 */ /* 0x000fea0003800000 */
.L_x_14:
[----:B------:R-:W-:-:S04]  /*0b00*/  VIMNMX.U32 R4, PT, PT, R5, 0xb800000, PT ;  /* 0x0b80000005047848 */ /* 0x000fc80003fe0000 */
[----:B------:R-:W-:Y:S01]  /*0b10*/  IADD3 R2, PT, PT, R4, R2, RZ ;  /* 0x0000000204027210 */ /* 0x000fe20007ffe0ff */
[----:B------:R-:W-:-:S04]  /*0b20*/  IMAD.IADD R5, R5, 0x1, -R4 ;  /* 0x0000000105057824 */ /* 0x000fc800078e0a04 */
[----:B------:R-:W-:Y:S01]  /*0b30*/  FADD R9, R2, -R2 ;  /* 0x8000000202097221 */ /* 0x000fe20000000000 */
[----:B------:R-:W-:-:S03]  /*0b40*/  ISETP.NE.AND P1, PT, R5, RZ, PT ;  /* 0x000000ff0500720c */ /* 0x000fc60003f25270 */
[----:B------:R-:W-:-:S04]  /*0b50*/  FADD R9, R2, R9 ;  /* 0x0000000902097221 */ /* 0x000fc80000000000 */
[----:B------:R-:W-:-:S04]  /*0b60*/  FADD R8, R2, -R9 ;  /* 0x8000000902087221 */ /* 0x000fc80000000000 */
[----:B------:R-:W-:-:S04]  /*0b70*/  FFMA.RZ R8, R8, 1, R9 ;  /* 0x3f80000008087823 */ /* 0x000fc8000000c009 */
[----:B------:R-:W0:Y:S02]  /*0b80*/  FRND.TRUNC R9, R8 ;  /* 0x0000000800097307 */ /* 0x000e24000020d000 */
[----:B0-----:R-:W-:-:S05]  /*0b90*/  FADD R2, R2, -R9 ;  /* 0x8000000902027221 */ /* 0x001fca0000000000 */
[----:B------:R-:W-:-:S13]  /*0ba0*/  ISETP.NE.AND P0, PT, R2, RZ, PT ;  /* 0x000000ff0200720c */ /* 0x000fda0003f05270 */
[----:B------:R-:W-:Y:S05]  /*0bb0*/  @P0 BRA P1, `(.L_x_14) ;  /* 0xfffffffc00d00947 */ /* 0x000fea000083ffff */
.L_x_13:
[----:B------:R-:W-:Y:S05]  /*0bc0*/  BSYNC.RECONVERGENT B1 ;  /* 0x0000000000017941 */ /* 0x000fea0003800200 */
.L_x_12:
[----:B------:R-:W-:-:S04]  /*0bd0*/  FMUL R5, R2, 1.1920928955078125e-07 ;  /* 0x3400000002057820 */ /* 0x000fc80000400000 */
[----:B------:R-:W-:-:S07]  /*0be0*/  FMUL R4, R10, R5 ;  /* 0x000000050a047220 */ /* 0x000fce0000400000 */
.L_x_8:
[----:B------:R-:W-:Y:S05]  /*0bf0*/  BSYNC.RECONVERGENT B0 ;  /* 0x0000000000007941 */ /* 0x000fea0003800200 */
.L_x_7:
[----:B------:R-:W0:Y:S01]  /*0c00*/  LDC R9, c[0x0][0x38c] ;  /* 0x0000e300ff097b82 */ /* 0x000e220000000800 */
[----:B------:R-:W-:Y:S01]  /*0c10*/  UMOV UR4, 0x22190ea ;  /* 0x022190ea00047882 */ /* 0x000fe20000000000 */
[C---:B------:R-:W-:Y:S02]  /*0c20*/  FSETP.NAN.AND P0, PT, |R4|.reuse, |R4|, PT ;  /* 0x400000040400720b */ /* 0x040fe40003f08200 */
[----:B------:R-:W-:Y:S02]  /*0c30*/  MOV R10, UR4 ;  /* 0x00000004000a7c02 */ /* 0x000fe40008000f00 */
[----:B------:R-:W-:-:S04]  /*0c40*/  LOP3.LUT R3, R4, 0x80000000, R3, 0xb8, !PT ;  /* 0x8000000004037812 */ /* 0x000fc800078eb803 */
[----:B------:R-:W-:Y:S01]  /*0c50*/  FSEL R4, R4, R3, P0 ;  /* 0x0000000304047208 */ /* 0x000fe20000000000 */
[----:B0-----:R-:W0:Y:S08]  /*0c60*/  MUFU.RCP R2, R9 ;  /* 0x0000000900027308 */ /* 0x001e300000001000 */
[----:B------:R-:W1:Y:S01]  /*0c70*/  FCHK P1, R10, R9 ;  /* 0x000000090a007302 */ /* 0x000e620000020000 */
[----:B0-----:R-:W-:-:S04]  /*0c80*/  FFMA R5, R2, -R9, 1 ;  /* 0x3f80000002057423 */ /* 0x001fc80000000809 */
[----:B------:R-:W-:-:S04]  /*0c90*/  FFMA R2, R2, R5, R2 ;  /* 0x0000000502027223 */ /* 0x000fc80000000002 */
[----:B------:R-:W-:-:S04]  /*0ca0*/  FFMA R5, R2, 1.18700002014928857e-37, RZ ;  /* 0x022190ea02057823 */ /* 0x000fc800000000ff */
[----:B------:R-:W-:-:S04]  /*0cb0*/  FFMA R8, R5, -R9, 1.18700002014928857e-37 ;  /* 0x022190ea05087423 */ /* 0x000fc80000000809 */
[----:B------:R-:W-:Y:S01]  /*0cc0*/  FFMA R5, R2, R8, R5 ;  /* 0x0000000802057223 */ /* 0x000fe20000000005 */
[----:B-1----:R-:W-:Y:S06]  /*0cd0*/  @!P1 BRA `(.L_x_15) ;  /* 0x0000000000189947 */ /* 0x002fec0003800000 */
[----:B------:R-:W0:Y:S01]  /*0ce0*/  LDCU UR4, c[0x0][0x38c] ;  /* 0x00007180ff0477ac */ /* 0x000e220008000800 */
[----:B------:R-:W-:Y:S01]  /*0cf0*/  IMAD.MOV.U32 R2, RZ, RZ, 0x22190ea ;  /* 0x022190eaff027424 */ /* 0x000fe200078e00ff */
[----:B------:R-:W-:Y:S02]  /*0d00*/  MOV R8, 0xd30 ;  /* 0x00000d3000087802 */ /* 0x000fe40000000f00 */
[----:B0-----:R-:W-:-:S07]  /*0d10*/  MOV R3, UR4 ;  /* 0x0000000400037c02 */ /* 0x001fce0008000f00 */
[----:B---3--:R-:W-:Y:S05]  /*0d20*/  CALL.REL.NOINC `($__internal_0_$__cuda_sm3x_div_rn_noftz_f32_slowpath) ;  /* 0x0000000800307944 */ /* 0x008fea0003c00000 */
[----:B------:R-:W-:-:S07]  /*0d30*/  IMAD.MOV.U32 R5, RZ, RZ, R3 ;  /* 0x000000ffff057224 */ /* 0x000fce00078e0003 */
.L_x_15:
[----:B------:R-:W-:Y:S01]  /*0d40*/  FMUL R4, R4, R5 ;  /* 0x0000000504047220 */ /* 0x000fe20000400000 */
[----:B------:R-:W-:Y:S01]  /*0d50*/  HFMA2 R8, -RZ, RZ, 1.5048828125, 33.21875 ;  /* 0x3e055027ff087431 */ /* 0x000fe200000001ff */
[----:B------:R-:W0:Y:S01]  /*0d60*/  LDCU UR4, c[0x0][0x380] ;  /* 0x00007000ff0477ac */ /* 0x000e220008000800 */
[----:B------:R-:W-:Y:S02]  /*0d70*/  BSSY.RECONVERGENT B0, `(.L_x_16) ;  /* 0x000007b000007945 */ /* 0x000fe40003800200 */
[----:B------:R-:W-:-:S13]  /*0d80*/  FSETP.GEU.AND P0, PT, R4, 1.175494350822287508e-38, PT ;  /* 0x008000000400780b */ /* 0x000fda0003f0e000 */
[----:B------:R-:W-:-:S05]  /*0d90*/  @!P0 FMUL R4, R4, 8388608 ;  /* 0x4b00000004048820 */ /* 0x000fca0000400000 */
[----:B------:R-:W-:-:S04]  /*0da0*/  IADD3 R2, PT, PT, R4, -0x3f2aaaab, RZ ;  /* 0xc0d5555504027810 */ /* 0x000fc80007ffe0ff */
[----:B------:R-:W-:-:S05]  /*0db0*/  LOP3.LUT R3, R2, 0xff800000, RZ, 0xc0, !PT ;  /* 0xff80000002037812 */ /* 0x000fca00078ec0ff */
[----:B------:R-:W-:Y:S01]  /*0dc0*/  IMAD.IADD R2, R4, 0x1, -R3 ;  /* 0x0000000104027824 */ /* 0x000fe200078e0a03 */
[----:B------:R-:W-:-:S03]  /*0dd0*/  I2FP.F32.S32 R3, R3 ;  /* 0x0000000300037245 */ /* 0x000fc60000201400 */
[----:B------:R-:W-:-:S04]  /*0de0*/  FADD R5, R2, -1 ;  /* 0xbf80000002057421 */ /* 0x000fc80000000000 */
[----:B------:R-:W-:-:S04]  /*0df0*/  FFMA R2, R5, -R8, 0.14084610342979431152 ;  /* 0x3e1039f605027423 */ /* 0x000fc80000000808 */
[----:B------:R-:W-:-:S04]  /*0e00*/  FFMA R2, R5, R2, -0.12148627638816833496 ;  /* 0xbdf8cdcc05027423 */ /* 0x000fc80000000002 */
[----:B------:R-:W-:-:S04]  /*0e10*/  FFMA R2, R5, R2, 0.13980610668659210205 ;  /* 0x3e0f295505027423 */ /* 0x000fc80000000002 */
[----:B------:R-:W-:-:S04]  /*0e20*/  FFMA R2, R5, R2, -0.16684235632419586182 ;  /* 0xbe2ad8b905027423 */ /* 0x000fc80000000002 */
[----:B------:R-:W-:-:S04]  /*0e30*/  FFMA R2, R5, R2, 0.20012299716472625732 ;  /* 0x3e4ced0b05027423 */ /* 0x000fc80000000002 */
[----:B------:R-:W-:-:S04]  /*0e40*/  FFMA R2, R5, R2, -0.24999669194221496582 ;  /* 0xbe7fff2205027423 */ /* 0x000fc80000000002 */
[----:B------:R-:W-:-:S04]  /*0e50*/  FFMA R2, R5, R2, 0.33333182334899902344 ;  /* 0x3eaaaa7805027423 */ /* 0x000fc80000000002 */
[C---:B------:R-:W-:Y:S01]  /*0e60*/  FFMA R8, R5.reuse, R2, -0.5 ;  /* 0xbf00000005087423 */ /* 0x040fe20000000002 */
[----:B------:R-:W-:Y:S02]  /*0e70*/  FSEL R2, RZ, -23, P0 ;  /* 0xc1b80000ff027808 */ /* 0x000fe40000000000 */
[----:B------:R-:W-:Y:S01]  /*0e80*/  ISETP.GT.U32.AND P0, PT, R4, 0x7f7fffff, PT ;  /* 0x7f7fffff0400780c */ /* 0x000fe20003f04070 */
[----:B------:R-:W-:Y:S02]  /*0e90*/  FMUL R8, R5, R8 ;  /* 0x0000000805087220 */ /* 0x000fe40000400000 */
[----:B------:R-:W-:Y:S01]  /*0ea0*/  FFMA R2, R3, 1.1920928955078125e-07, R2 ;  /* 0x3400000003027823 */ /* 0x000fe20000000002 */
[----:B------:R-:W-:Y:S02]  /*0eb0*/  IMAD.MOV.U32 R3, RZ, RZ, 0x7f800000 ;  /* 0x7f800000ff037424 */ /* 0x000fe400078e00ff */
[----:B------:R-:W-:-:S04]  /*0ec0*/  FFMA R5, R5, R8, R5 ;  /* 0x0000000805057223 */ /* 0x000fc80000000005 */
[----:B------:R-:W-:-:S03]  /*0ed0*/  FFMA R2, R2, 0.69314718246459960938, R5 ;  /* 0x3f31721802027823 */ /* 0x000fc60000000005 */
[C---:B------:R-:W-:Y:S01]  /*0ee0*/  @P0 FFMA R2, R4.reuse, R3, +INF ;  /* 0x7f80000004020423 */ /* 0x040fe20000000003 */
[----:B------:R-:W-:-:S04]  /*0ef0*/  FSETP.NEU.AND P0, PT, R4, RZ, PT ;  /* 0x000000ff0400720b */ /* 0x000fc80003f0d000 */
[----:B------:R-:W-:-:S05]  /*0f00*/  FSEL R2, R2, -INF , P0 ;  /* 0xff80000002027808 */ /* 0x000fca0000000000 */
[----:B------:R-:W-:-:S05]  /*0f10*/  FADD R2, R2, R7 ;  /* 0x0000000702027221 */ /* 0x000fca0000000000 */
[----:B0-----:R-:W-:-:S13]  /*0f20*/  FSETP.GT.AND P0, PT, R2, UR4, PT ;  /* 0x0000000402007c0b */ /* 0x001fda000bf04000 */
[----:B------:R-:W-:Y:S05]  /*0f30*/  @!P0 BRA `(.L_x_17) ;  /* 0x0000000400788947 */ /* 0x000fea0003800000 */
[----:B------:R-:W0:Y:S01]  /*0f40*/  LDCU UR4, c[0x0][0x39c] ;  /* 0x00007380ff0477ac */ /* 0x000e220008000800 */
[----:B------:R-:W-:Y:S01]  /*0f50*/  MOV R3, 0x7c858019 ;  /* 0x7c85801900037802 */ /* 0x000fe20000000f00 */
[----:B------:R-:W-:-:S04]  /*0f60*/  IMAD.MOV.U32 R2, RZ, RZ, 0x27573d6 ;  /* 0x027573d6ff027424 */ /* 0x000fc800078e00ff */
[----:B------:R-:W-:-:S04]  /*0f70*/  FFMA R2, -R3, R2, 1 ;  /* 0x3f80000003027423 */ /* 0x000fc80000000102 */
[----:B------:R-:W-:Y:S01]  /*0f80*/  FFMA R3, R2, -R3, -5.54538889054769876014e+36 ;  /* 0xfc85801902037423 */ /* 0x000fe20000000803 */
[----:B0-----:R-:W-:-:S04]  /*0f90*/  FMUL R0, RZ, UR4 ;  /* 0x00000004ff007c20 */ /* 0x001fc80008400000 */
[----:B------:R-:W0:Y:S01]  /*0fa0*/  FCHK P0, R0, -1.8033000530695147966e-37 ;  /* 0x827573d600007902 */ /* 0x000e220000000000 */
[----:B------:R-:W-:-:S04]  /*0fb0*/  FFMA R4, R0, R3, RZ ;  /* 0x0000000300047223 */ /* 0x000fc800000000ff */
[----:B------:R-:W-:-:S04]  /*0fc0*/  FFMA R2, R4, 1.8033000530695147966e-37, R0 ;  /* 0x027573d604027823 */ /* 0x000fc80000000000 */
[----:B------:R-:W-:Y:S01]  /*0fd0*/  FFMA R4, R3, R2, R4 ;  /* 0x0000000203047223 */ /* 0x000fe20000000004 */
[----:B0-----:R-:W-:Y:S06]  /*0fe0*/  @!P0 BRA `(.L_x_18) ;  /* 0x0000000000148947 */ /* 0x001fec0003800000 */
[----:B------:R-:W-:Y:S01]  /*0ff0*/  MOV R2, R0 ;  /* 0x0000000000027202 */ /* 0x000fe20000000f00 */
[----:B------:R-:W-:Y:S01]  /*1000*/  IMAD.MOV.U32 R3, RZ, RZ, -0x7d8a8c2a ;  /* 0x827573d6ff037424 */ /* 0x000fe200078e00ff */
[----:B------:R-:W-:-:S07]  /*1010*/  MOV R8, 0x1030 ;  /* 0x0000103000087802 */ /* 0x000fce0000000f00 */
[----:B---3--:R-:W-:Y:S05]  /*1020*/  CALL.REL.NOINC `($__internal_0_$__cuda_sm3x_div_rn_noftz_f32_slowpath) ;  /* 0x0000000400707944 */ /* 0x008fea0003c00000 */
[----:B------:R-:W-:-:S07]  /*1030*/  MOV R4, R3 ;  /* 0x0000000300047202 */ /* 0x000fce0000000f00 */
.L_x_18:
[----:B------:R-:W0:Y:S02]  /*1040*/  LDC R5, c[0x0][0x3a4] ;  /* 0x0000e900ff057b82 */ /* 0x000e240000000800 */
[----:B0-----:R-:W0:Y:S08]  /*1050*/  MUFU.RCP R0, R5 ;  /* 0x0000000500007308 */ /* 0x001e300000001000 */
[----:B------:R-:W1:Y:S01]  /*1060*/  FCHK P0, RZ, R5 ;  /* 0x00000005ff007302 */ /* 0x000e620000000000 */
[----:B0-----:R-:W-:-:S04]  /*1070*/  FFMA R3, R0, -R5, 1 ;  /* 0x3f80000000037423 */ /* 0x001fc80000000805 */
[----:B------:R-:W-:-:S04]  /*1080*/  FFMA R3, R0, R3, R0 ;  /* 0x0000000300037223 */ /* 0x000fc80000000000 */
[----:B------:R-:W-:-:S04]  /*1090*/  FFMA R0, RZ, R3, RZ ;  /* 0x00000003ff007223 */ /* 0x000fc800000000ff */
[----:B------:R-:W-:-:S04]  /*10a0*/  FFMA R2, R0, -R5, RZ ;  /* 0x8000000500027223 */ /* 0x000fc800000000ff */
[----:B------:R-:W-:Y:S01]  /*10b0*/  FFMA R3, R3, R2, R0 ;  /* 0x0000000203037223 */ /* 0x000fe20000000000 */
[----:B-1----:R-:W-:Y:S06]  /*10c0*/  @!P0 BRA `(.L_x_19) ;  /* 0x0000000000148947 */ /* 0x002fec0003800000 */
[----:B------:R-:W0:Y:S01]  /*10d0*/  LDCU UR4, c[0x0][0x3a4] ;  /* 0x00007480ff0477ac */ /* 0x000e220008000800 */
[----:B------:R-:W-:Y:S01]  /*10e0*/  IMAD.MOV.U32 R2, RZ, RZ, RZ ;  /* 0x000000ffff027224 */ /* 0x000fe200078e00ff */
[----:B------:R-:W-:Y:S02]  /*10f0*/  MOV R8, 0x1120 ;  /* 0x0000112000087802 */ /* 0x000fe40000000f00 */
[----:B0-----:R-:W-:-:S07]  /*1100*/  MOV R3, UR4 ;  /* 0x0000000400037c02 */ /* 0x001fce0008000f00 */
[----:B---3--:R-:W-:Y:S05]  /*1110*/  CALL.REL.NOINC `($__internal_0_$__cuda_sm3x_div_rn_noftz_f32_slowpath) ;  /* 0x0000000400347944 */ /* 0x008fea0003c00000 */
.L_x_19:
[----:B------:R-:W0:Y:S01]  /*1120*/  LDCU UR4, c[0x0][0x3a0] ;  /* 0x00007400ff0477ac */ /* 0x000e220008000800 */
[----:B------:R-:W1:Y:S01]  /*1130*/  MUFU.RCP R0, R3 ;  /* 0x0000000300007308 */ /* 0x000e620000001000 */
[----:B------:R-:W-:Y:S01]  /*1140*/  BSSY.RECONVERGENT B1, `(.L_x_20) ;  /* 0x000000e000017945 */ /* 0x000fe20003800200 */
[----:B0-----:R-:W-:Y:S02]  /*1150*/  IMAD.U32 R8, RZ, RZ, UR4 ;  /* 0x00000004ff087e24 */ /* 0x001fe4000f8e00ff */
[----:B-1----:R-:W-:-:S04]  /*1160*/  FFMA R5, R0, -R3, 1 ;  /* 0x3f80000000057423 */ /* 0x002fc80000000803 */
[----:B------:R-:W0:Y:S01]  /*1170*/  FCHK P0, R8, R3 ;  /* 0x0000000308007302 */ /* 0x000e220000000000 */
[----:B------:R-:W-:-:S04]  /*1180*/  FFMA R0, R0, R5, R0 ;  /* 0x0000000500007223 */ /* 0x000fc80000000000 */
[----:B------:R-:W-:-:S04]  /*1190*/  FFMA R2, R0, UR4, RZ ;  /* 0x0000000400027c23 */ /* 0x000fc800080000ff */
[----:B------:R-:W-:-:S04]  /*11a0*/  FFMA R5, R2, -R3, UR4 ;  /* 0x0000000402057e23 */ /* 0x000fc80008000803 */
[----:B------:R-:W-:Y:S01]  /*11b0*/  FFMA R5, R0, R5, R2 ;  /* 0x0000000500057223 */ /* 0x000fe20000000002 */
[----:B0-----:R-:W-:Y:S06]  /*11c0*/  @!P0 BRA `(.L_x_21) ;  /* 0x0000000000148947 */ /* 0x001fec0003800000 */
[----:B------:R-:W0:Y:S01]  /*11d0*/  LDCU UR4, c[0x0][0x3a0] ;  /* 0x00007400ff0477ac */ /* 0x000e220008000800 */
[----:B------:R-:W-:Y:S02]  /*11e0*/  MOV R8, 0x1210 ;  /* 0x0000121000087802 */ /* 0x000fe40000000f00 */
[----:B0-----:R-:W-:-:S07]  /*11f0*/  MOV R2, UR4 ;  /* 0x0000000400027c02 */ /* 0x001fce0008000f00 */
[----:B---3--:R-:W-:Y:S05]  /*1200*/  CALL.REL.NOINC `($__internal_0_$__cuda_sm3x_div_rn_noftz_f32_slowpath) ;  /* 0x0000000000f87944 */ /* 0x008fea0003c00000 */
[----:B------:R-:W-:-:S07]  /*1210*/  IMAD.MOV.U32 R5, RZ, RZ, R3 ;  /* 0x000000ffff057224 */ /* 0x000fce00078e0003 */
.L_x_21:
[----:B------:R-:W-:Y:S05]  /*1220*/  BSYNC.RECONVERGENT B1 ;  /* 0x0000000000017941 */ /* 0x000fea0003800200 */
.L_x_20:
[----:B------:R-:W-:Y:S02]  /*1230*/  HFMA2 R3, -RZ, RZ, 1.75, 0 ;  /* 0x3f000000ff037431 */ /* 0x000fe400000001ff */
[----:B------:R-:W-:Y:S01]  /*1240*/  FADD R4, R5, R4 ;  /* 0x0000000405047221 */ /* 0x000fe20000000000 */
[----:B------:R-:W-:Y:S01]  /*1250*/  IMAD.MOV.U32 R5, RZ, RZ, 0x3d4dd2f7 ;  /* 0x3d4dd2f7ff057424 */ /* 0x000fe200078e00ff */
[----:B------:R-:W0:Y:S01]  /*1260*/  LDCU UR4, c[0x0][0x398] ;  /* 0x00007300ff0477ac */ /* 0x000e220008000800 */
[----:B------:R-:W-:Y:S02]  /*1270*/  BSSY.RECONVERGENT B1, `(.L_x_22) ;  /* 0x0000028000017945 */ /* 0x000fe40003800200 */
[C---:B------:R-:W-:Y:S02]  /*1280*/  FSETP.NEU.AND P1, PT, |R4|.reuse, 1, PT ;  /* 0x3f8000000400780b */ /* 0x040fe40003f2d200 */
[C---:B------:R-:W-:Y:S01]  /*1290*/  FSETP.GT.AND P0, PT, |R4|.reuse, 0.56000000238418579102, PT ;  /* 0x3f0f5c290400780b */ /* 0x040fe20003f04200 */
[----:B------:R-:W-:-:S04]  /*12a0*/  FFMA R0, |R4|, -R3, 0.5 ;  /* 0x3f00000004007423 */ /* 0x000fc80000000a03 */
[----:B------:R-:W1:Y:S02]  /*12b0*/  MUFU.RSQ R3, R0 ;  /* 0x0000000000037308 */ /* 0x000e640000001400 */
[----:B-1----:R-:W-:Y:S01]  /*12c0*/  FMUL R2, R0, R3 ;  /* 0x0000000300027220 */ /* 0x002fe20000400000 */
[----:B------:R-:W-:-:S04]  /*12d0*/  FMUL R3, R3, -0.5 ;  /* 0xbf00000003037820 */ /* 0x000fc80000400000 */
[----:B------:R-:W-:-:S04]  /*12e0*/  FFMA R3, R2, R3, 0.5 ;  /* 0x3f00000002037423 */ /* 0x000fc80000000003 */
[----:B------:R-:W-:-:S05]  /*12f0*/  FFMA R3, R2, R3, R2 ;  /* 0x0000000302037223 */ /* 0x000fca0000000002 */
[----:B------:R-:W-:-:S04]  /*1300*/  FSEL R3, R3, RZ, P1 ;  /* 0x000000ff03037208 */ /* 0x000fc80000800000 */
[----:B------:R-:W-:-:S05]  /*1310*/  FSEL R3, R3, |R4|, P0 ;  /* 0x4000000403037208 */ /* 0x000fca0000000000 */
[----:B------:R-:W-:-:S04]  /*1320*/  FMUL R2, R3, R3 ;  /* 0x0000000303027220 */ /* 0x000fc80000400000 */
[----:B------:R-:W-:-:S04]  /*1330*/  FFMA R5, R2, R5, 0.018773360177874565125 ;  /* 0x3c99ca9702057423 */ /* 0x000fc80000000005 */
[----:B------:R-:W-:-:S04]  /*1340*/  FFMA R5, R2, R5, 0.046769052743911743164 ;  /* 0x3d3f90e802057423 */ /* 0x000fc80000000005 */
[----:B------:R-:W-:-:S04]  /*1350*/  FFMA R5, R2, R5, 0.074823014438152313232 ;  /* 0x3d993ccf02057423 */ /* 0x000fc80000000005 */
[----:B------:R-:W-:-:S04]  /*1360*/  FFMA R5, R2, R5, 0.16667181253433227539 ;  /* 0x3e2aac0402057423 */ /* 0x000fc80000000005 */
[----:B------:R-:W-:Y:S01]  /*1370*/  FMUL R2, R2, R5 ;  /* 0x0000000502027220 */ /* 0x000fe20000400000 */
[----:B------:R-:W-:-:S03]  /*1380*/  MOV R5, 0x3fd774eb ;  /* 0x3fd774eb00057802 */ /* 0x000fc60000000f00 */
[----:B------:R-:W-:-:S04]  /*1390*/  FFMA R3, R3, R2, R3 ;  /* 0x0000000203037223 */ /* 0x000fc80000000003 */
[----:B------:R-:W-:-:S04]  /*13a0*/  FMUL R0, R3, -2 ;  /* 0xc000000003007820 */ /* 0x000fc80000400000 */
[----:B------:R-:W-:Y:S01]  /*13b0*/  @P0 FFMA R3, R5, 0.93318945169448852539, R0 ;  /* 0x3f6ee58105030823 */ /* 0x000fe20000000000 */
[----:B0-----:R-:W-:-:S04]  /*13c0*/  IMAD.U32 R5, RZ, RZ, UR4 ;  /* 0x00000004ff057e24 */ /* 0x001fc8000f8e00ff */
[C---:B------:R-:W-:Y:S02]  /*13d0*/  FSETP.NAN.AND P0, PT, R3.reuse, R3, PT ;  /* 0x000000030300720b */ /* 0x040fe40003f08000 */
[----:B------:R-:W-:-:S04]  /*13e0*/  LOP3.LUT R4, R3, 0x80000000, R4, 0xb8, !PT ;  /* 0x8000000003047812 */ /* 0x000fc800078eb804 */
[----:B------:R-:W-:-:S05]  /*13f0*/  FSEL R4, R4, R3, !P0 ;  /* 0x0000000304047208 */ /* 0x000fca0004000000 */
[----:B------:R-:W-:-:S04]  /*1400*/  FMUL R4, RZ, R4 ;  /* 0x00000004ff047220 */ /* 0x000fc80000400000 */
[----:B------:R-:W0:Y:S08]  /*1410*/  MUFU.RCP R0, R4 ;  /* 0x0000000400007308 */ /* 0x000e300000001000 */
[----:B------:R-:W1:Y:S01]  /*1420*/  FCHK P0, R5, R4 ;  /* 0x0000000405007302 */ /* 0x000e620000000000 */
[----:B0-----:R-:W-:-:S04]  /*1430*/  FFMA R3, -R4, R0, 1 ;  /* 0x3f80000004037423 */ /* 0x001fc80000000100 */
[----:B------:R-:W-:-:S04]  /*1440*/  FFMA R0, R0, R3, R0 ;  /* 0x0000000300007223 */ /* 0x000fc80000000000 */
[----:B------:R-:W-:-:S04]  /*1450*/  FFMA R3, R0, UR4, RZ ;  /* 0x0000000400037c23 */ /* 0x000fc800080000ff */
[----:B------:R-:W-:-:S04]  /*1460*/  FFMA R2, -R4, R3, UR4 ;  /* 0x0000000404027e23 */ /* 0x000fc80008000103 */
[----:B------:R-:W-:Y:S01]  /*1470*/  FFMA R0, R0, R2, R3 ;  /* 0x0000000200007223 */ /* 0x000fe20000000003 */
[----:B-1----:R-:W-:Y:S06]  /*1480*/  @!P0 BRA `(.L_x_23) ;  /* 0x0000000000188947 */ /* 0x002fec0003800000 */
[----:B------:R-:W0:Y:S01]  /*1490*/  LDCU UR4, c[0x0][0x398] ;  /* 0x00007300ff0477ac */ /* 0x000e220008000800 */
[----:B------:R-:W-:Y:S02]  /*14a0*/  MOV R3, R4 ;  /* 0x0000000400037202 */ /* 0x000fe40000000f00 */
[----:B------:R-:W-:Y:S01]  /*14b0*/  MOV R8, 0x14e0 ;  /* 0x000014e000087802 */ /* 0x000fe20000000f00 */
[----:B0-----:R-:W-:-:S07]  /*14c0*/  IMAD.U32 R2, RZ, RZ, UR4 ;  /* 0x00000004ff027e24 */ /* 0x001fce000f8e00ff */
[----:B---3--:R-:W-:Y:S05]  /*14d0*/  CALL.REL.NOINC `($__internal_0_$__cuda_sm3x_div_rn_noftz_f32_slowpath) ;  /* 0x0000000000447944 */ /* 0x008fea0003c00000 */
[----:B------:R-:W-:-:S07]  /*14e0*/  MOV R0, R3 ;  /* 0x0000000300007202 */ /* 0x000fce0000000f00 */
.L_x_23:
[----:B------:R-:W-:Y:S05]  /*14f0*/  BSYNC.RECONVERGENT B1 ;  /* 0x0000000000017941 */ /* 0x000fea0003800200 */
.L_x_22:
[----:B------:R-:W0:Y:S02]  /*1500*/  LDCU UR4, c[0x0][0x380] ;  /* 0x00007000ff0477ac */ /* 0x000e240008000800 */
[----:B0-----:R-:W-:-:S07]  /*1510*/  FADD R0, R0, UR4 ;  /* 0x0000000400007e21 */ /* 0x001fce0008000000 */
.L_x_17:
[----:B------:R-:W-:Y:S05]  /*1520*/  BSYNC.RECONVERGENT B0 ;  /* 0x0000000000007941 */ /* 0x000fea0003800200 */
.L_x_16:
[----:B------:R-:W0:Y:S01]  /*1530*/  F2F.F64.F32 R2, R0 ;  /* 0x0000000000027310 */ /* 0x000e220000201800 */
[----:B------:R-:W-:Y:S01]  /*1540*/  MOV R8, 0x0 ;  /* 0x0000000000087802 */ /* 0x000fe20000000f00 */
[----:B------:R-:W1:Y:S01]  /*1550*/  LDCU.64 UR4, c[0x4][0x8] ;  /* 0x01000100ff0477ac */ /* 0x000e620008000a00 */
[----:B---3--:R-:W-:-:S04]  /*1560*/  IADD3 R6, P0, P1, R1, 0x20, R6 ;  /* 0x0000002001067810 */ /* 0x008fc8000791e006 */
[----:B------:R-:W2:Y:S01]  /*1570*/  LDC.64 R8, c[0x4][R8] ;  /* 0x0100000008087b82 */ /* 0x000ea20000000a00 */
[----:B------:R-:W-:Y:S01]  /*1580*/  IADD3.X R7, PT, PT, RZ, UR6, RZ, P0, P1 ;  /* 0x00000006ff077c10 */ /* 0x000fe200087e24ff */
[----:B0-----:R0:W-:Y:S01]  /*1590*/  STL.64 [R1+0x20], R2 ;  /* 0x0000200201007387 */ /* 0x0011e20000100a00 */
[----:B-1----:R-:W-:Y:S01]  /*15a0*/  IMAD.U32 R4, RZ, RZ, UR4 ;  /* 0x00000004ff047e24 */ /* 0x002fe2000f8e00ff */
[----:B------:R-:W-:-:S07]  /*15b0*/  MOV R5, UR5 ;  /* 0x0000000500057c02 */ /* 0x000fce0008000f00 */
[----:B------:R-:W-:-:S07]  /*15c0*/  LEPC R20, `(.L_x_24) ;  /* 0x000000001014794e */ /* 0x000fce0000000000 */
[----:B0-2---:R-:W-:Y:S05]  /*15d0*/  CALL.ABS.NOINC R8 ;  /* 0x0000000008007343 */ /* 0x005fea0003c00000 */
.L_x_24:
[----:B------:R-:W-:Y:S05]  /*15e0*/  EXIT ;  /* 0x000000000000794d */ /* 0x000fea0003800000 */
        .weak           $__internal_0_$__cuda_sm3x_div_rn_noftz_f32_slowpath
        .type           $__internal_0_$__cuda_sm3x_div_rn_noftz_f32_slowpath,@function
        .size           $__internal_0_$__cuda_sm3x_div_rn_noftz_f32_slowpath,(.L_x_37 - $__internal_0_$__cuda_sm3x_div_rn_noftz_f32_slowpath)
$__internal_0_$__cuda_sm3x_div_rn_noftz_f32_slowpath:
[----:B------:R-:W-:Y:S01]  /*15f0*/  SHF.R.U32.HI R9, RZ, 0x17, R3 ;  /* 0x00000017ff097819 */ /* 0x000fe20000011603 */
[----:B------:R-:W-:Y:S01]  /*1600*/  BSSY.RECONVERGENT B2, `(.L_x_25) ;  /* 0x0000062000027945 */ /* 0x000fe20003800200 */
[----:B------:R-:W-:Y:S02]  /*1610*/  SHF.R.U32.HI R5, RZ, 0x17, R2 ;  /* 0x00000017ff057819 */ /* 0x000fe40000011602 */
[----:B------:R-:W-:Y:S02]  /*1620*/  LOP3.LUT R14, R9, 0xff, RZ, 0xc0, !PT ;  /* 0x000000ff090e7812 */ /* 0x000fe400078ec0ff */
[----:B------:R-:W-:-:S03]  /*1630*/  LOP3.LUT R12, R5, 0xff, RZ, 0xc0, !PT ;  /* 0x000000ff050c7812 */ /* 0x000fc600078ec0ff */
[----:B------:R-:W-:Y:S01]  /*1640*/  VIADD R10, R14, 0xffffffff ;  /* 0xffffffff0e0a7836 */ /* 0x000fe20000000000 */
[----:B------:R-:W-:-:S04]  /*1650*/  IADD3 R9, PT, PT, R12, -0x1, RZ ;  /* 0xffffffff0c097810 */ /* 0x000fc80007ffe0ff */
[----:B------:R-:W-:-:S04]  /*1660*/  ISETP.GT.U32.AND P0, PT, R10, 0xfd, PT ;  /* 0x000000fd0a00780c */ /* 0x000fc80003f04070 */
[----:B------:R-:W-:-:S13]  /*1670*/  ISETP.GT.U32.OR P0, PT, R9, 0xfd, P0 ;  /* 0x000000fd0900780c */ /* 0x000fda0000704470 */
[----:B------:R-:W-:Y:S01]  /*1680*/  @!P0 IMAD.MOV.U32 R5, RZ, RZ, RZ ;  /* 0x000000ffff058224 */ /* 0x000fe200078e00ff */
[----:B------:R-:W-:Y:S06]  /*1690*/  @!P0 BRA `(.L_x_26) ;  /* 0x00000000005c8947 */ /* 0x000fec0003800000 */
[----:B------:R-:W-:Y:S02]  /*16a0*/  FSETP.GTU.FTZ.AND P0, PT, |R2|, +INF , PT ;  /* 0x7f8000000200780b */ /* 0x000fe40003f1c200 */
[----:B------:R-:W-:-:S04]  /*16b0*/  FSETP.GTU.FTZ.AND P1, PT, |R3|, +INF , PT ;  /* 0x7f8000000300780b */ /* 0x000fc80003f3c200 */
[----:B------:R-:W-:-:S13]  /*16c0*/  PLOP3.LUT P0, PT, P0, P1, PT, 0xf8, 0x8f ;  /* 0x00000000008f781c */ /* 0x000fda0000703f70 */
[----:B------:R-:W-:Y:S05]  /*16d0*/  @P0 BRA `(.L_x_27) ;  /* 0x00000004004c0947 */ /* 0x000fea0003800000 */
[----:B------:R-:W-:-:S13]  /*16e0*/  LOP3.LUT P0, RZ, R3, 0x7fffffff, R2, 0xc8, !PT ;  /* 0x7fffffff03ff7812 */ /* 0x000fda000780c802 */
[----:B------:R-:W-:Y:S05]  /*16f0*/  @!P0 BRA `(.L_x_28) ;  /* 0x00000004003c8947 */ /* 0x000fea0003800000 */
[C---:B------:R-:W-:Y:S02]  /*1700*/  FSETP.NEU.FTZ.AND P2, PT, |R2|.reuse, +INF , PT ;  /* 0x7f8000000200780b */ /* 0x040fe40003f5d200 */
[----:B------:R-:W-:Y:S02]  /*1710*/  FSETP.NEU.FTZ.AND P1, PT, |R3|, +INF , PT ;  /* 0x7f8000000300780b */ /* 0x000fe40003f3d200 */
[----:B------:R-:W-:-:S11]  /*1720*/  FSETP.NEU.FTZ.AND P0, PT, |R2|, +INF , PT ;  /* 0x7f8000000200780b */ /* 0x000fd60003f1d200 */
[----:B------:R-:W-:Y:S05]  /*1730*/  @!P1 BRA !P2, `(.L_x_28) ;  /* 0x00000004002c9947 */ /* 0x000fea0005000000 */
[----:B------:R-:W-:-:S04]  /*1740*/  LOP3.LUT P2, RZ, R2, 0x7fffffff, RZ, 0xc0, !PT ;  /* 0x7fffffff02ff7812 */ /* 0x000fc8000784c0ff */
[----:B------:R-:W-:-:S13]  /*1750*/  PLOP3.LUT P1, PT, P1, P2, PT, 0x2f, 0xf2 ;  /* 0x0000000000f2781c */ /* 0x000fda0000f24577 */
[----:B------:R-:W-:Y:S05]  /*1760*/  @P1 BRA `(.L_x_29) ;  /* 0x0000000400181947 */ /* 0x000fea0003800000 */
[----:B------:R-:W-:-:S04]  /*1770*/  LOP3.LUT P1, RZ, R3, 0x7fffffff, RZ, 0xc0, !PT ;  /* 0x7fffffff03ff7812 */ /* 0x000fc8000782c0ff */
[----:B------:R-:W-:-:S13]  /*1780*/  PLOP3.LUT P0, PT, P0, P1, PT, 0x2f, 0xf2 ;  /* 0x0000000000f2781c */ /* 0x000fda0000702577 */
[----:B------:R-:W-:Y:S05]  /*1790*/  @P0 BRA `(.L_x_30) ;  /* 0x0000000400000947 */ /* 0x000fea0003800000 */
[----:B------:R-:W-:Y:S02]  /*17a0*/  ISETP.GE.AND P0, PT, R9, RZ, PT ;  /* 0x000000ff0900720c */ /* 0x000fe40003f06270 */
[----:B------:R-:W-:-:S11]  /*17b0*/  ISETP.GE.AND P1, PT, R10, RZ, PT ;  /* 0x000000ff0a00720c */ /* 0x000fd60003f26270 */
[----:B------:R-:W-:Y:S01]  /*17c0*/  @P0 MOV R5, RZ ;  /* 0x000000ff00050202 */ /* 0x000fe20000000f00 */
[----:B------:R-:W-:Y:S02]  /*17d0*/  @!P0 IMAD.MOV.U32 R5, RZ, RZ, -0x40 ;  /* 0xffffffc0ff058424 */ /* 0x000fe400078e00ff */
[----:B------:R-:W-:Y:S01]  /*17e0*/  @!P0 FFMA R2, R2, 1.84467440737095516160e+19, RZ ;  /* 0x5f80000002028823 */ /* 0x000fe200000000ff */
[----:B------:R-:W-:Y:S02]  /*17f0*/  @!P1 FFMA R3, R3, 1.84467440737095516160e+19, RZ ;  /* 0x5f80000003039823 */ /* 0x000fe400000000ff */
[----:B------:R-:W-:-:S07]  /*1800*/  @!P1 IADD3 R5, PT, PT, R5, 0x40, RZ ;  /* 0x0000004005059810 */ /* 0x000fce0007ffe0ff */
.L_x_26:
[----:B------:R-:W-:Y:S01]  /*1810*/  LEA R10, R14, 0xc0800000, 0x17 ;  /* 0xc08000000e0a7811 */ /* 0x000fe200078eb8ff */
[----:B------:R-:W-:Y:S04]  /*1820*/  BSSY.RECONVERGENT B3, `(.L_x_31) ;  /* 0x0000036000037945 */ /* 0x000fe80003800200 */
[----:B------:R-:W-:Y:S01]  /*1830*/  IMAD.IADD R10, R3, 0x1, -R10 ;  /* 0x00000001030a7824 */ /* 0x000fe200078e0a0a */
[----:B------:R-:W-:-:S03]  /*1840*/  IADD3 R3, PT, PT, R12, -0x7f, RZ ;  /* 0xffffff810c037810 */ /* 0x000fc60007ffe0ff */
[----:B------:R0:W1:Y:S01]  /*1850*/  MUFU.RCP R9, R10 ;  /* 0x0000000a00097308 */ /* 0x0000620000001000 */
[----:B------:R-:W-:Y:S01]  /*1860*/  FADD.FTZ R11, -R10, -RZ ;  /* 0x800000ff0a0b7221 */ /* 0x000fe20000010100 */
[C---:B------:R-:W-:Y:S01]  /*1870*/  IMAD R2, R3.reuse, -0x800000, R2 ;  /* 0xff80000003027824 */ /* 0x040fe200078e0202 */
[----:B0-----:R-:W-:-:S05]  /*1880*/  IADD3 R10, PT, PT, R3, 0x7f, -R14 ;  /* 0x0000007f030a7810 */ /* 0x001fca0007ffe80e */
[----:B------:R-:W-:Y:S02]  /*1890*/  IMAD.IADD R10, R10, 0x1, R5 ;  /* 0x000000010a0a7824 */ /* 0x000fe400078e0205 */
[----:B-1----:R-:W-:-:S04]  /*18a0*/  FFMA R12, R9, R11, 1 ;  /* 0x3f800000090c7423 */ /* 0x002fc8000000000b */
[----:B------:R-:W-:-:S04]  /*18b0*/  FFMA R16, R9, R12, R9 ;  /* 0x0000000c09107223 */ /* 0x000fc80000000009 */
[----:B------:R-:W-:-:S04]  /*18c0*/  FFMA R9, R2, R16, RZ ;  /* 0x0000001002097223 */ /* 0x000fc800000000ff */
[----:B------:R-:W-:-:S04]  /*18d0*/  FFMA R12, R11, R9, R2 ;  /* 0x000000090b0c7223 */ /* 0x000fc80000000002 */
[----:B------:R-:W-:-:S04]  /*18e0*/  FFMA R9, R16, R12, R9 ;  /* 0x0000000c10097223 */ /* 0x000fc80000000009 */
[----:B------:R-:W-:-:S04]  /*18f0*/  FFMA R12, R11, R9, R2 ;  /* 0x000000090b0c7223 */ /* 0x000fc80000000002 */
[----:B------:R-:W-:-:S05]  /*1900*/  FFMA R2, R16, R12, R9 ;  /* 0x0000000c10027223 */ /* 0x000fca0000000009 */
[----:B------:R-:W-:-:S04]  /*1910*/  SHF.R.U32.HI R3, RZ, 0x17, R2 ;  /* 0x00000017ff037819 */ /* 0x000fc80000011602 */
[----:B------:R-:W-:-:S04]  /*1920*/  LOP3.LUT R3, R3, 0xff, RZ, 0xc0, !PT ;  /* 0x000000ff03037812 */ /* 0x000fc800078ec0ff */
[----:B------:R-:W-:-:S05]  /*1930*/  IADD3 R11, PT, PT, R3, R10, RZ ;  /* 0x0000000a030b7210 */ /* 0x000fca0007ffe0ff */
[----:B------:R-:W-:-:S05]  /*1940*/  VIADD R3, R11, 0xffffffff ;  /* 0xffffffff0b037836 */ /* 0x000fca0000000000 */
[----:B------:R-:W-:-:S13]  /*1950*/  ISETP.GE.U32.AND P0, PT, R3, 0xfe, PT ;  /* 0x000000fe0300780c */ /* 0x000fda0003f06070 */
[----:B------:R-:W-:Y:S05]  /*1960*/  @!P0 BRA `(.L_x_32) ;  /* 0x0000000000808947 */ /* 0x000fea0003800000 */
[----:B------:R-:W-:-:S13]  /*1970*/  ISETP.GT.AND P0, PT, R11, 0xfe, PT ;  /* 0x000000fe0b00780c */ /* 0x000fda0003f04270 */
[----:B------:R-:W-:Y:S05]  /*1980*/  @P0 BRA `(.L_x_33) ;  /* 0x00000000006c0947 */ /* 0x000fea0003800000 */
[----:B------:R-:W-:-:S13]  /*1990*/  ISETP.GE.AND P0, PT, R11, 0x1, PT ;  /* 0x000000010b00780c */ /* 0x000fda0003f06270 */
[----:B------:R-:W-:Y:S05]  /*19a0*/  @P0 BRA `(.L_x_34) ;  /* 0x0000000000740947 */ /* 0x000fea0003800000 */
[----:B------:R-:W-:Y:S02]  /*19b0*/  ISETP.GE.AND P0, PT, R11, -0x18, PT ;  /* 0xffffffe80b00780c */ /* 0x000fe40003f06270 */
[----:B------:R-:W-:-:S11]  /*19c0*/  LOP3.LUT R2, R2, 0x80000000, RZ, 0xc0, !PT ;  /* 0x8000000002027812 */ /* 0x000fd600078ec0ff */
[----:B------:R-:W-:Y:S05]  /*19d0*/  @!P0 BRA `(.L_x_34) ;  /* 0x0000000000688947 */ /* 0x000fea0003800000 */
[CCC-:B------:R-:W-:Y:S01]  /*19e0*/  FFMA.RZ R3, R16.reuse, R12.reuse, R9.reuse ;  /* 0x0000000c10037223 */ /* 0x1c0fe2000000c009 */
[CCC-:B------:R-:W-:Y:S01]  /*19f0*/  FFMA.RM R10, R16.reuse, R12.reuse, R9.reuse ;  /* 0x0000000c100a7223 */ /* 0x1c0fe20000004009 */
[C---:B------:R-:W-:Y:S02]  /*1a00*/  ISETP.NE.AND P2, PT, R11.reuse, RZ, PT ;  /* 0x000000ff0b00720c */ /* 0x040fe40003f45270 */
[----:B------:R-:W-:Y:S02]  /*1a10*/  ISETP.NE.AND P1, PT, R11, RZ, PT ;  /* 0x000000ff0b00720c */ /* 0x000fe40003f25270 */
[----:B------:R-:W-:Y:S01]  /*1a20*/  LOP3.LUT R5, R3, 0x7fffff, RZ, 0xc0, !PT ;  /* 0x007fffff03057812 */ /* 0x000fe200078ec0ff */
[----:B------:R-:W-:Y:S01]  /*1a30*/  FFMA.RP R3, R16, R12, R9 ;  /* 0x0000000c10037223 */ /* 0x000fe20000008009 */
[----:B------:R-:W-:Y:S01]  /*1a40*/  IADD3 R12, PT, PT, R11, 0x20, RZ ;  /* 0x000000200b0c7810 */ /* 0x000fe20007ffe0ff */
[----:B------:R-:W-:Y:S01]  /*1a50*/  IMAD.MOV R9, RZ, RZ, -R11 ;  /* 0x000000ffff097224 */ /* 0x000fe200078e0a0b */
[----:B------:R-:W-:-:S02]  /*1a60*/  LOP3.LUT R5, R5, 0x800000, RZ, 0xfc, !PT ;  /* 0x0080000005057812 */ /* 0x000fc400078efcff */
[----:B------:R-:W-:Y:S02]  /*1a70*/  FSETP.NEU.FTZ.AND P0, PT, R3, R10, PT ;  /* 0x0000000a0300720b */ /* 0x000fe40003f1d000 */
[----:B------:R-:W-:Y:S02]  /*1a80*/  SHF.L.U32 R12, R5, R12, RZ ;  /* 0x0000000c050c7219 */ /* 0x000fe400000006ff */
[----:B------:R-:W-:Y:S02]  /*1a90*/  SEL R10, R9, RZ, P2 ;  /* 0x000000ff090a7207 */ /* 0x000fe40001000000 */
[----:B------:R-:W-:Y:S02]  /*1aa0*/  ISETP.NE.AND P1, PT, R12, RZ, P1 ;  /* 0x000000ff0c00720c */ /* 0x000fe40000f25270 */
[----:B------:R-:W-:Y:S02]  /*1ab0*/  SHF.R.U32.HI R10, RZ, R10, R5 ;  /* 0x0000000aff0a7219 */ /* 0x000fe40000011605 */
[----:B------:R-:W-:-:S02]  /*1ac0*/  PLOP3.LUT P0, PT, P0, P1, PT, 0xf8, 0x8f ;  /* 0x00000000008f781c */ /* 0x000fc40000703f70 */
[----:B------:R-:W-:Y:S02]  /*1ad0*/  SHF.R.U32.HI R12, RZ, 0x1, R10 ;  /* 0x00000001ff0c7819 */ /* 0x000fe4000001160a */
[----:B------:R-:W-:-:S04]  /*1ae0*/  SEL R3, RZ, 0x1, !P0 ;  /* 0x00000001ff037807 */ /* 0x000fc80004000000 */
[----:B------:R-:W-:-:S04]  /*1af0*/  LOP3.LUT R3, R3, 0x1, R12, 0xf8, !PT ;  /* 0x0000000103037812 */ /* 0x000fc800078ef80c */
[----:B------:R-:W-:-:S04]  /*1b00*/  LOP3.LUT R3, R3, R10, RZ, 0xc0, !PT ;  /* 0x0000000a03037212 */ /* 0x000fc800078ec0ff */
[----:B------:R-:W-:-:S04]  /*1b10*/  IADD3 R3, PT, PT, R12, R3, RZ ;  /* 0x000000030c037210 */ /* 0x000fc80007ffe0ff */
[----:B------:R-:W-:Y:S01]  /*1b20*/  LOP3.LUT R2, R3, R2, RZ, 0xfc, !PT ;  /* 0x0000000203027212 */ /* 0x000fe200078efcff */
[----:B------:R-:W-:Y:S06]  /*1b30*/  BRA `(.L_x_34) ;  /* 0x0000000000107947 */ /* 0x000fec0003800000 */
.L_x_33:
[----:B------:R-:W-:-:S04]  /*1b40*/  LOP3.LUT R2, R2, 0x80000000, RZ, 0xc0, !PT ;  /* 0x8000000002027812 */ /* 0x000fc800078ec0ff */
[----:B------:R-:W-:Y:S01]  /*1b50*/  LOP3.LUT R2, R2, 0x7f800000, RZ, 0xfc, !PT ;  /* 0x7f80000002027812 */ /* 0x000fe200078efcff */
[----:B------:R-:W-:Y:S06]  /*1b60*/  BRA `(.L_x_34) ;  /* 0x0000000000047947 */ /* 0x000fec0003800000 */
.L_x_32:
[----:B------:R-:W-:-:S07]  /*1b70*/  IMAD R2, R10, 0x800000, R2 ;  /* 0x008000000a027824 */ /* 0x000fce00078e0202 */
.L_x_34:
[----:B------:R-:W-:Y:S05]  /*1b80*/  BSYNC.RECONVERGENT B3 ;  /* 0x0000000000037941 */ /* 0x000fea0003800200 */
.L_x_31:
[----:B------:R-:W-:Y:S05]  /*1b90*/  BRA `(.L_x_35) ;  /* 0x0000000000207947 */ /* 0x000fea0003800000 */
.L_x_30:
[----:B------:R-:W-:-:S04]  /*1ba0*/  LOP3.LUT R2, R3, 0x80000000, R2, 0x48, !PT ;  /* 0x8000000003027812 */ /* 0x000fc800078e4802 */
[----:B------:R-:W-:Y:S01]  /*1bb0*/  LOP3.LUT R2, R2, 0x7f800000, RZ, 0xfc, !PT ;  /* 0x7f80000002027812 */ /* 0x000fe200078efcff */
[----:B------:R-:W-:Y:S06]  /*1bc0*/  BRA `(.L_x_35) ;  /* 0x0000000000147947 */ /* 0x000fec0003800000 */
.L_x_29:
[----:B------:R-:W-:Y:S01]  /*1bd0*/  LOP3.LUT R2, R3, 0x80000000, R2, 0x48, !PT ;  /* 0x8000000003027812 */ /* 0x000fe200078e4802 */
[----:B------:R-:W-:Y:S06]  /*1be0*/  BRA `(.L_x_35) ;  /* 0x00000000000c7947 */ /* 0x000fec0003800000 */
.L_x_28:
[----:B------:R-:W0:Y:S01]  /*1bf0*/  MUFU.RSQ R2, -QNAN ;  /* 0xffc0000000027908 */ /* 0x000e220000001400 */
[----:B------:R-:W-:Y:S05]  /*1c00*/  BRA `(.L_x_35) ;  /* 0x0000000000047947 */ /* 0x000fea0003800000 */
.L_x_27:
[----:B------:R-:W-:-:S07]  /*1c10*/  FADD.FTZ R2, R2, R3 ;  /* 0x0000000302027221 */ /* 0x000fce0000010000 */
.L_x_35:
[----:B------:R-:W-:Y:S05]  /*1c20*/  BSYNC.RECONVERGENT B2 ;  /* 0x0000000000027941 */ /* 0x000fea0003800200 */
.L_x_25:
[----:B------:R-:W-:Y:S01]  /*1c30*/  IMAD.MOV.U32 R9, RZ, RZ, 0x0 ;  /* 0x00000000ff097424 */ /* 0x000fe200078e00ff */
[----:B0-----:R-:W-:-:S03]  /*1c40*/  MOV R3, R2 ;  /* 0x0000000200037202 */ /* 0x001fc60000000f00 */
[----:B------:R-:W-:Y:S05]  /*1c50*/  RET.REL.NODEC R8 `(_Z7computeffffffffff) ;  /* 0xffffffe008e87950 */ /* 0x000fea0003c3ffff */
.L_x_36:
[----:B------:R-:W-:-:S00]  /*1c60*/  BRA `(.L_x_36) ;  /* 0xfffffffc00fc7947 */ /* 0x000fc0000383ffff */
[----:B------:R-:W-:-:S00]  /*1c70*/  NOP ;  /* 0x0000000000007918 */ /* 0x000fc00000000000 */
        /* <DEDUP_REMOVED lines=8> */
.L_x_37:


//--------------------- .nv.global.init           --------------------------
	.section	.nv.global.init,"aw",@progbits
	.align	4
.nv.global.init:
	.type		__cudart_i2opi_f,@object
	.size		__cudart_i2opi_f,($str - __cudart_i2opi_f)
__cudart_i2opi_f:
        /*0000*/ 	.byte	0x41, 0x90, 0x43, 0x3c, 0x99, 0x95, 0x62, 0xdb, 0xc0, 0xdd, 0x34, 0xf5, 0xd1, 0x57, 0x27, 0xfc
        /*0010*/ 	.byte	0x29, 0x15, 0x44, 0x4e, 0x6e, 0x83, 0xf9, 0xa2
	.type		$str,@object
	.size		$str,(.L_0 - $str)
$str:
        /*0018*/ 	.byte	0x25, 0x2e, 0x31, 0x37, 0x67, 0x0a, 0x00
.L_0:


//--------------------- .nv.shared.reserved.0     --------------------------
	.section	.nv.shared.reserved.0,"aw",@nobits
	.weak		__nv_reservedSMEM_offset_0_alias
	.size		__nv_reservedSMEM_offset_0_alias, 0, 64
	.other		__nv_reservedSMEM_offset_0_alias,@"STO_CUDA_RESERVED_SHARED STV_DEFAULT"
__nv_reservedSMEM_offset_0_alias:
	.zero		0
	.zero		64


//--------------------- .nv.constant0._Z7computeffffffffff --------------------------
	.section	.nv.constant0._Z7computeffffffffff,"a",@progbits
	.sectionflags	@""
	.align	4
.nv.constant0._Z7computeffffffffff:
	.zero		936


//--------------------- SYMBOLS --------------------------

	.type		.nv.reservedSmem.offset0,@object
	.size		.nv.reservedSmem.offset0,0x4
	.type		vprintf,@function
